def attn_fwd(
    Q,
    K,
    V,
    Out,
    Lse,
    sm_scale,
    stride_qz,
    stride_qh,
    stride_qm,
    stride_qk,
    stride_kz,
    stride_kh,
    stride_kn,
    stride_kk,
    stride_vz,
    stride_vh,
    stride_vn,
    stride_vk,
    stride_oz,
    stride_oh,
    stride_om,
    stride_ok,
    seqlen_q,
    seqlen_k,
    BLOCK_M: tl.constexpr,
    BLOCK_N: tl.constexpr,
    HEAD_DIM: tl.constexpr,
    CAUSAL: tl.constexpr,
):
    start_m = tl.program_id(0)
    off_hz = tl.program_id(1)
    q_off = off_hz * stride_qh
    k_off = off_hz * stride_kh
    v_off = off_hz * stride_vh
    offs_m = start_m * BLOCK_M + tl.arange(0, BLOCK_M)
    offs_d = tl.arange(0, HEAD_DIM)
    offs_n = tl.arange(0, BLOCK_N)
    q_ptrs = Q + q_off + offs_m[:, None] * stride_qm + offs_d[None, :] * stride_qk
    k_ptrs = K + k_off + offs_d[:, None] * stride_kk + offs_n[None, :] * stride_kn
    v_ptrs = V + v_off + offs_n[:, None] * stride_vn + offs_d[None, :] * stride_vk
    m_i = tl.full([BLOCK_M], float("-inf"), dtype=tl.float32)
    l_i = tl.zeros([BLOCK_M], dtype=tl.float32) + 1.0
    acc = tl.zeros([BLOCK_M, HEAD_DIM], dtype=tl.float32)
    q = tl.load(q_ptrs)
    acc, l_i, m_i = _attn_fwd_inner(
        acc,
        l_i,
        m_i,
        q,
        k_ptrs,
        v_ptrs,
        sm_scale,
        stride_kn,
        stride_vn,
        start_m,
        seqlen_k,
        BLOCK_M,
        BLOCK_N,
        HEAD_DIM,
        CAUSAL,
    )
    acc = acc / l_i[:, None]
    lse = m_i + tl.math.log2(l_i) / 1.4426950408889634
    o_ptrs = (
        Out
        + off_hz * stride_oh
        + offs_m[:, None] * stride_om
        + offs_d[None, :] * stride_ok
    )
    tl.store(o_ptrs, acc.to(Out.dtype.element_ty))
    tl.store(Lse + off_hz * seqlen_q + offs_m, lse)

# config = {"BLOCK_M": 32, "BLOCK_N": 64, "HEAD_DIM": 64, "arch": "sm_90", "causal": true, "dtype": "fp16", "num_stages": 3, "num_warps": 8}
# arch = sm_90


// ===== COMPILED SASS (sm_90a) =====

	.target	sm_90a

	.elftype	@"ET_EXEC"


//--------------------- .note.nv.tkinfo           --------------------------
	.section	.note.nv.tkinfo,"",@"SHT_NOTE"
	.sectionflags	@"SHF_NOTE_NV_TKINFO"
	.tkinfo
        /*0018*/ 	.word	0x00000002
        /*0030*/ 	.string	""
        /*0030*/ 	.string	"ptxas"
        /*0030*/ 	.string	"Cuda compilation tools, release 13.0, V13.0.88"
        /*0030*/ 	.string	"Build cuda_13.0.r13.0/compiler.36424714_0"
        /*0030*/ 	.string	"-v  -suppress-debug-info  -lineinfo  -arch sm_90a "



//--------------------- .note.nv.cuinfo           --------------------------
	.section	.note.nv.cuinfo,"",@"SHT_NOTE"
	.sectionflags	@"SHF_NOTE_NV_CUINFO"
        /*0018*/ 	.short	0x0002
        /*001a*/ 	.short	0x005a
        /*001c*/ 	.short	0x0082
	.zero		2


//--------------------- .nv.info                  --------------------------
	.section	.nv.info,"",@"SHT_CUDA_INFO"
	.align	4


	//----- nvinfo : EIATTR_REGCOUNT
	.align		4
        /*0000*/ 	.byte	0x04, 0x2f
        /*0002*/ 	.short	(.L_2 - .L_1)
	.align		4
.L_1:
        /*0004*/ 	.word	index@(attn_fwd)
        /*0008*/ 	.word	0x000000a2


	//----- nvinfo : EIATTR_FRAME_SIZE
	.align		4
.L_2:
        /*000c*/ 	.byte	0x04, 0x11
        /*000e*/ 	.short	(.L_4 - .L_3)
	.align		4
.L_3:
        /*0010*/ 	.word	index@(attn_fwd)
        /*0014*/ 	.word	0x00000000


	//----- nvinfo : EIATTR_MIN_STACK_SIZE
	.align		4
.L_4:
        /*0018*/ 	.byte	0x04, 0x12
        /*001a*/ 	.short	(.L_6 - .L_5)
	.align		4
.L_5:
        /*001c*/ 	.word	index@(attn_fwd)
        /*0020*/ 	.word	0x00000000
.L_6:


//--------------------- .nv.compat                --------------------------
	.section	.nv.compat,"",@"SHT_CUDA_COMPAT_INFO"
	.align	4
        /*0000*/ 	.byte	0x02, 0x09, 0x01, 0x00, 0x02, 0x02, 0x01, 0x00, 0x02, 0x05, 0x05, 0x00, 0x03, 0x07, 0x01, 0x01
        /*0010*/ 	.byte	0x02, 0x03, 0x00, 0x00, 0x02, 0x06, 0x01, 0x00, 0x04, 0x0b, 0x08, 0x00, 0x00, 0x00, 0x00, 0x00
        /*0020*/ 	.byte	0x00, 0x00, 0x00, 0x00


//--------------------- .nv.info.attn_fwd         --------------------------
	.section	.nv.info.attn_fwd,"",@"SHT_CUDA_INFO"
	.sectionflags	@""
	.align	4


	//----- nvinfo : EIATTR_CUDA_API_VERSION
	.align		4
        /*0000*/ 	.byte	0x04, 0x37
        /*0002*/ 	.short	(.L_8 - .L_7)
.L_7:
        /*0004*/ 	.word	0x00000082


	//----- nvinfo : EIATTR_KPARAM_INFO
	.align		4
.L_8:
        /*0008*/ 	.byte	0x04, 0x17
        /*000a*/ 	.short	(.L_10 - .L_9)
.L_9:
        /*000c*/ 	.word	0x00000000
        /*0010*/ 	.short	0x0019
        /*0012*/ 	.short	0x0080
        /*0014*/ 	.byte	0x00, 0xf4, 0x21, 0x00


	//----- nvinfo : EIATTR_KPARAM_INFO
	.align		4
.L_10:
        /*0018*/ 	.byte	0x04, 0x17
        /*001a*/ 	.short	(.L_12 - .L_11)
.L_11:
        /*001c*/ 	.word	0x00000000
        /*0020*/ 	.short	0x0018
        /*0022*/ 	.short	0x0078
        /*0024*/ 	.byte	0x00, 0xf4, 0x21, 0x00


	//----- nvinfo : EIATTR_KPARAM_INFO
	.align		4
.L_12:
        /*0028*/ 	.byte	0x04, 0x17
        /*002a*/ 	.short	(.L_14 - .L_13)
.L_13:
        /*002c*/ 	.word	0x00000000
        /*0030*/ 	.short	0x0017
        /*0032*/ 	.short	0x0070
        /*0034*/ 	.byte	0x00, 0xf0, 0x11, 0x00


	//----- nvinfo : EIATTR_KPARAM_INFO
	.align		4
.L_14:
        /*0038*/ 	.byte	0x04, 0x17
        /*003a*/ 	.short	(.L_16 - .L_15)
.L_15:
        /*003c*/ 	.word	0x00000000
        /*0040*/ 	.short	0x0016
        /*0042*/ 	.short	0x006c
        /*0044*/ 	.byte	0x00, 0xf0, 0x11, 0x00


	//----- nvinfo : EIATTR_KPARAM_INFO
	.align		4
.L_16:
        /*0048*/ 	.byte	0x04, 0x17
        /*004a*/ 	.short	(.L_18 - .L_17)
.L_17:
        /*004c*/ 	.word	0x00000000
        /*0050*/ 	.short	0x0015
        /*0052*/ 	.short	0x0068
        /*0054*/ 	.byte	0x00, 0xf0, 0x11, 0x00


	//----- nvinfo : EIATTR_KPARAM_INFO
	.align		4
.L_18:
        /*0058*/ 	.byte	0x04, 0x17
        /*005a*/ 	.short	(.L_20 - .L_19)
.L_19:
        /*005c*/ 	.word	0x00000000
        /*0060*/ 	.short	0x0014
        /*0062*/ 	.short	0x0064
        /*0064*/ 	.byte	0x00, 0xf0, 0x11, 0x00


	//----- nvinfo : EIATTR_KPARAM_INFO
	.align		4
.L_20:
        /*0068*/ 	.byte	0x04, 0x17
        /*006a*/ 	.short	(.L_22 - .L_21)
.L_21:
        /*006c*/ 	.word	0x00000000
        /*0070*/ 	.short	0x0013
        /*0072*/ 	.short	0x0060
        /*0074*/ 	.byte	0x00, 0xf0, 0x11, 0x00


	//----- nvinfo : EIATTR_KPARAM_INFO
	.align		4
.L_22:
        /*0078*/ 	.byte	0x04, 0x17
        /*007a*/ 	.short	(.L_24 - .L_23)
.L_23:
        /*007c*/ 	.word	0x00000000
        /*0080*/ 	.short	0x0012
        /*0082*/ 	.short	0x005c
        /*0084*/ 	.byte	0x00, 0xf0, 0x11, 0x00


	//----- nvinfo : EIATTR_KPARAM_INFO
	.align		4
.L_24:
        /*0088*/ 	.byte	0x04, 0x17
        /*008a*/ 	.short	(.L_26 - .L_25)
.L_25:
        /*008c*/ 	.word	0x00000000
        /*0090*/ 	.short	0x0011
        /*0092*/ 	.short	0x0058
        /*0094*/ 	.byte	0x00, 0xf0, 0x11, 0x00


	//----- nvinfo : EIATTR_KPARAM_INFO
	.align		4
.L_26:
        /*0098*/ 	.byte	0x04, 0x17
        /*009a*/ 	.short	(.L_28 - .L_27)
.L_27:
        /*009c*/ 	.word	0x00000000
        /*00a0*/ 	.short	0x0010
        /*00a2*/ 	.short	0x0054
        /*00a4*/ 	.byte	0x00, 0xf0, 0x11, 0x00


	//----- nvinfo : EIATTR_KPARAM_INFO
	.align		4
.L_28:
        /*00a8*/ 	.byte	0x04, 0x17
        /*00aa*/ 	.short	(.L_30 - .L_29)
.L_29:
        /*00ac*/ 	.word	0x00000000
        /*00b0*/ 	.short	0x000f
        /*00b2*/ 	.short	0x0050
        /*00b4*/ 	.byte	0x00, 0xf0, 0x11, 0x00


	//----- nvinfo : EIATTR_KPARAM_INFO
	.align		4
.L_30:
        /*00b8*/ 	.byte	0x04, 0x17
        /*00ba*/ 	.short	(.L_32 - .L_31)
.L_31:
        /*00bc*/ 	.word	0x00000000
        /*00c0*/ 	.short	0x000e
        /*00c2*/ 	.short	0x004c
        /*00c4*/ 	.byte	0x00, 0xf0, 0x11, 0x00


	//----- nvinfo : EIATTR_KPARAM_INFO
	.align		4
.L_32:
        /*00c8*/ 	.byte	0x04, 0x17
        /*00ca*/ 	.short	(.L_34 - .L_33)
.L_33:
        /*00cc*/ 	.word	0x00000000
        /*00d0*/ 	.short	0x000d
        /*00d2*/ 	.short	0x0048
        /*00d4*/ 	.byte	0x00, 0xf0, 0x11, 0x00


	//----- nvinfo : EIATTR_KPARAM_INFO
	.align		4
.L_34:
        /*00d8*/ 	.byte	0x04, 0x17
        /*00da*/ 	.short	(.L_36 - .L_35)
.L_35:
        /*00dc*/ 	.word	0x00000000
        /*00e0*/ 	.short	0x000c
        /*00e2*/ 	.short	0x0044
        /*00e4*/ 	.byte	0x00, 0xf0, 0x11, 0x00


	//----- nvinfo : EIATTR_KPARAM_INFO
	.align		4
.L_36:
        /*00e8*/ 	.byte	0x04, 0x17
        /*00ea*/ 	.short	(.L_38 - .L_37)
.L_37:
        /*00ec*/ 	.word	0x00000000
        /*00f0*/ 	.short	0x000b
        /*00f2*/ 	.short	0x0040
        /*00f4*/ 	.byte	0x00, 0xf0, 0x11, 0x00


	//----- nvinfo : EIATTR_KPARAM_INFO
	.align		4
.L_38:
        /*00f8*/ 	.byte	0x04, 0x17
        /*00fa*/ 	.short	(.L_40 - .L_39)
.L_39:
        /*00fc*/ 	.word	0x00000000
        /*0100*/ 	.short	0x000a
        /*0102*/ 	.short	0x003c
        /*0104*/ 	.byte	0x00, 0xf0, 0x11, 0x00


	//----- nvinfo : EIATTR_KPARAM_INFO
	.align		4
.L_40:
        /*0108*/ 	.byte	0x04, 0x17
        /*010a*/ 	.short	(.L_42 - .L_41)
.L_41:
        /*010c*/ 	.word	0x00000000
        /*0110*/ 	.short	0x0009
        /*0112*/ 	.short	0x0038
        /*0114*/ 	.byte	0x00, 0xf0, 0x11, 0x00


	//----- nvinfo : EIATTR_KPARAM_INFO
	.align		4
.L_42:
        /*0118*/ 	.byte	0x04, 0x17
        /*011a*/ 	.short	(.L_44 - .L_43)
.L_43:
        /*011c*/ 	.word	0x00000000
        /*0120*/ 	.short	0x0008
        /*0122*/ 	.short	0x0034
        /*0124*/ 	.byte	0x00, 0xf0, 0x11, 0x00


	//----- nvinfo : EIATTR_KPARAM_INFO
	.align		4
.L_44:
        /*0128*/ 	.byte	0x04, 0x17
        /*012a*/ 	.short	(.L_46 - .L_45)
.L_45:
        /*012c*/ 	.word	0x00000000
        /*0130*/ 	.short	0x0007
        /*0132*/ 	.short	0x0030
        /*0134*/ 	.byte	0x00, 0xf0, 0x11, 0x00


	//----- nvinfo : EIATTR_KPARAM_INFO
	.align		4
.L_46:
        /*0138*/ 	.byte	0x04, 0x17
        /*013a*/ 	.short	(.L_48 - .L_47)
.L_47:
        /*013c*/ 	.word	0x00000000
        /*0140*/ 	.short	0x0006
        /*0142*/ 	.short	0x002c
        /*0144*/ 	.byte	0x00, 0xf0, 0x11, 0x00


	//----- nvinfo : EIATTR_KPARAM_INFO
	.align		4
.L_48:
        /*0148*/ 	.byte	0x04, 0x17
        /*014a*/ 	.short	(.L_50 - .L_49)
.L_49:
        /*014c*/ 	.word	0x00000000
        /*0150*/ 	.short	0x0005
        /*0152*/ 	.short	0x0028
        /*0154*/ 	.byte	0x00, 0xf0, 0x11, 0x00


	//----- nvinfo : EIATTR_KPARAM_INFO
	.align		4
.L_50:
        /*0158*/ 	.byte	0x04, 0x17
        /*015a*/ 	.short	(.L_52 - .L_51)
.L_51:
        /*015c*/ 	.word	0x00000000
        /*0160*/ 	.short	0x0004
        /*0162*/ 	.short	0x0020
        /*0164*/ 	.byte	0x00, 0xf4, 0x21, 0x00


	//----- nvinfo : EIATTR_KPARAM_INFO
	.align		4
.L_52:
        /*0168*/ 	.byte	0x04, 0x17
        /*016a*/ 	.short	(.L_54 - .L_53)
.L_53:
        /*016c*/ 	.word	0x00000000
        /*0170*/ 	.short	0x0003
        /*0172*/ 	.short	0x0018
        /*0174*/ 	.byte	0x00, 0xf4, 0x21, 0x00


	//----- nvinfo : EIATTR_KPARAM_INFO
	.align		4
.L_54:
        /*0178*/ 	.byte	0x04, 0x17
        /*017a*/ 	.short	(.L_56 - .L_55)
.L_55:
        /*017c*/ 	.word	0x00000000
        /*0180*/ 	.short	0x0002
        /*0182*/ 	.short	0x0010
        /*0184*/ 	.byte	0x00, 0xf4, 0x21, 0x00


	//----- nvinfo : EIATTR_KPARAM_INFO
	.align		4
.L_56:
        /*0188*/ 	.byte	0x04, 0x17
        /*018a*/ 	.short	(.L_58 - .L_57)
.L_57:
        /*018c*/ 	.word	0x00000000
        /*0190*/ 	.short	0x0001
        /*0192*/ 	.short	0x0008
        /*0194*/ 	.byte	0x00, 0xf4, 0x21, 0x00


	//----- nvinfo : EIATTR_KPARAM_INFO
	.align		4
.L_58:
        /*0198*/ 	.byte	0x04, 0x17
        /*019a*/ 	.short	(.L_60 - .L_59)
.L_59:
        /*019c*/ 	.word	0x00000000
        /*01a0*/ 	.short	0x0000
        /*01a2*/ 	.short	0x0000
        /*01a4*/ 	.byte	0x00, 0xf4, 0x21, 0x00


	//----- nvinfo : EIATTR_SPARSE_MMA_MASK
	.align		4
.L_60:
        /*01a8*/ 	.byte	0x03, 0x50
        /*01aa*/ 	.short	0x0000


	//----- nvinfo : EIATTR_MAXREG_COUNT
	.align		4
        /*01ac*/ 	.byte	0x03, 0x1b
        /*01ae*/ 	.short	0x00ff


	//----- nvinfo : EIATTR_NUM_BARRIERS
	.align		4
        /*01b0*/ 	.byte	0x02, 0x4c
        /*01b2*/ 	.byte	0x01
	.zero		1


	//----- nvinfo : EIATTR_MERCURY_ISA_VERSION
	.align		4
        /*01b4*/ 	.byte	0x03, 0x5f
        /*01b6*/ 	.short	0x0101


	//----- nvinfo : EIATTR_COOP_GROUP_MASK_REGIDS
	.align		4
        /*01b8*/ 	.byte	0x04, 0x29
        /*01ba*/ 	.short	(.L_62 - .L_61)


	//   ....[0]....
.L_61:
        /*01bc*/ 	.word	0xffffffff


	//   ....[1]....
        /*01c0*/ 	.word	0xffffffff


	//   ....[2]....
        /*01c4*/ 	.word	0xffffffff


	//   ....[3]....
        /*01c8*/ 	.word	0xffffffff


	//   ....[4]....
        /*01cc*/ 	.word	0xffffffff


	//   ....[5]....
        /*01d0*/ 	.word	0xffffffff


	//   ....[6]....
        /*01d4*/ 	.word	0xffffffff


	//   ....[7]....
        /*01d8*/ 	.word	0xffffffff


	//   ....[8]....
        /*01dc*/ 	.word	0xffffffff


	//   ....[9]....
        /*01e0*/ 	.word	0xffffffff


	//   ....[10]....
        /*01e4*/ 	.word	0xffffffff


	//   ....[11]....
        /*01e8*/ 	.word	0xffffffff


	//   ....[12]....
        /*01ec*/ 	.word	0xffffffff


	//   ....[13]....
        /*01f0*/ 	.word	0xffffffff


	//   ....[14]....
        /*01f4*/ 	.word	0xffffffff


	//   ....[15]....
        /*01f8*/ 	.word	0xffffffff


	//   ....[16]....
        /*01fc*/ 	.word	0xffffffff


	//   ....[17]....
        /*0200*/ 	.word	0xffffffff


	//   ....[18]....
        /*0204*/ 	.word	0xffffffff


	//   ....[19]....
        /*0208*/ 	.word	0xffffffff


	//   ....[20]....
        /*020c*/ 	.word	0xffffffff


	//   ....[21]....
        /*0210*/ 	.word	0xffffffff


	//----- nvinfo : EIATTR_COOP_GROUP_INSTR_OFFSETS
	.align		4
.L_62:
        /*0214*/ 	.byte	0x04, 0x28
        /*0216*/ 	.short	(.L_64 - .L_63)


	//   ....[0]....
.L_63:
        /*0218*/ 	.word	0x00001750


	//   ....[1]....
        /*021c*/ 	.word	0x00001760


	//   ....[2]....
        /*0220*/ 	.word	0x00001770


	//   ....[3]....
        /*0224*/ 	.word	0x00001780


	//   ....[4]....
        /*0228*/ 	.word	0x000017d0


	//   ....[5]....
        /*022c*/ 	.word	0x000017e0


	//   ....[6]....
        /*0230*/ 	.word	0x000017f0


	//   ....[7]....
        /*0234*/ 	.word	0x00001800


	//   ....[8]....
        /*0238*/ 	.word	0x00001920


	//   ....[9]....
        /*023c*/ 	.word	0x00001940


	//   ....[10]....
        /*0240*/ 	.word	0x00001960


	//   ....[11]....
        /*0244*/ 	.word	0x00001b80


	//   ....[12]....
        /*0248*/ 	.word	0x00001bc0


	//   ....[13]....
        /*024c*/ 	.word	0x00001c20


	//   ....[14]....
        /*0250*/ 	.word	0x00001c50


	//   ....[15]....
        /*0254*/ 	.word	0x00001ca0


	//   ....[16]....
        /*0258*/ 	.word	0x00001ce0


	//   ....[17]....
        /*025c*/ 	.word	0x00001d60


	//   ....[18]....
        /*0260*/ 	.word	0x00001d70


	//   ....[19]....
        /*0264*/ 	.word	0x00001e70


	//   ....[20]....
        /*0268*/ 	.word	0x00001e90


	//   ....[21]....
        /*026c*/ 	.word	0x00001eb0


	//----- nvinfo : EIATTR_EXIT_INSTR_OFFSETS
	.align		4
.L_64:
        /*0270*/ 	.byte	0x04, 0x1c
        /*0272*/ 	.short	(.L_66 - .L_65)


	//   ....[0]....
.L_65:
        /*0274*/ 	.word	0x000036b0


	//   ....[1]....
        /*0278*/ 	.word	0x000036e0


	//----- nvinfo : EIATTR_REQNTID
	.align		4
.L_66:
        /*027c*/ 	.byte	0x04, 0x10
        /*027e*/ 	.short	(.L_68 - .L_67)
.L_67:
        /*0280*/ 	.word	0x00000100
        /*0284*/ 	.word	0x00000001
        /*0288*/ 	.word	0x00000001


	//----- nvinfo : EIATTR_CRS_STACK_SIZE
	.align		4
.L_68:
        /*028c*/ 	.byte	0x04, 0x1e
        /*028e*/ 	.short	(.L_70 - .L_69)
.L_69:
        /*0290*/ 	.word	0x00000000


	//----- nvinfo : EIATTR_CBANK_PARAM_SIZE
	.align		4
.L_70:
        /*0294*/ 	.byte	0x03, 0x19
        /*0296*/ 	.short	0x0088


	//----- nvinfo : EIATTR_PARAM_CBANK
	.align		4
        /*0298*/ 	.byte	0x04, 0x0a
        /*029a*/ 	.short	(.L_72 - .L_71)
	.align		4
.L_71:
        /*029c*/ 	.word	index@(.nv.constant0.attn_fwd)
        /*02a0*/ 	.short	0x0210
        /*02a2*/ 	.short	0x0088


	//----- nvinfo : EIATTR_SW_WAR
	.align		4
.L_72:
        /*02a4*/ 	.byte	0x04, 0x36
        /*02a6*/ 	.short	(.L_74 - .L_73)
.L_73:
        /*02a8*/ 	.word	0x00000008
.L_74:


//--------------------- .nv.callgraph             --------------------------
	.section	.nv.callgraph,"",@"SHT_CUDA_CALLGRAPH"
	.align	4
	.sectionentsize	8
	.align		4
        /*0000*/ 	.word	0x00000000
	.align		4
        /*0004*/ 	.word	0xffffffff
	.align		4
        /*0008*/ 	.word	0x00000000
	.align		4
        /*000c*/ 	.word	0xfffffffe
	.align		4
        /*0010*/ 	.word	0x00000000
	.align		4
        /*0014*/ 	.word	0xfffffffd
	.align		4
        /*0018*/ 	.word	0x00000000
	.align		4
        /*001c*/ 	.word	0xfffffffc


//--------------------- .nv.constant4             --------------------------
	.section	.nv.constant4,"a",@progbits
	.align	8
	.align		8
.nv.constant4:
        /*0000*/ 	.dword	_$_str


//--------------------- .text.attn_fwd            --------------------------
	.section	.text.attn_fwd,"ax",@progbits
	.align	128
        .global         attn_fwd
        .type           attn_fwd,@function
        .size           attn_fwd,(.L_x_11 - attn_fwd)
        .other          attn_fwd,@"STO_CUDA_ENTRY STV_DEFAULT"
attn_fwd:
.text.attn_fwd:
[----:B------:R-:W-:Y:S01]  /*0000*/  LDC R1, c[0x0][0x28] ;  /* 0x00000a00ff017b82 */ /* 0x000fe20000000800 */
[----:B------:R-:W0:Y:S07]  /*0010*/  S2R R20, SR_CTAID.X ;  /* 0x0000000000147919 */ /* 0x000e2e0000002500 */
[----:B------:R-:W1:Y:S01]  /*0020*/  S2UR UR12, SR_CTAID.Y ;  /* 0x00000000000c79c3 */ /* 0x000e620000002600 */
[----:B------:R-:W-:Y:S01]  /*0030*/  ULDC.64 UR4, c[0x0][0x240] ;  /* 0x0000900000047ab9 */ /* 0x000fe20000000a00 */
[----:B------:R-:W-:Y:S01]  /*0040*/  ULDC.64 UR10, c[0x0][0x208] ;  /* 0x00008200000a7ab9 */ /* 0x000fe20000000a00 */
[----:B------:R-:W2:Y:S05]  /*0050*/  S2R R23, SR_TID.X ;  /* 0x0000000000177919 */ /* 0x000eaa0000002100 */
[----:B------:R-:W3:Y:S08]  /*0060*/  LDC R14, c[0x0][0x248] ;  /* 0x00009200ff0e7b82 */ /* 0x000ef00000000800 */
[----:B------:R-:W4:Y:S01]  /*0070*/  LDC.64 R24, c[0x0][0x210] ;  /* 0x00008400ff187b82 */ /* 0x000f220000000a00 */
[----:B-1----:R-:W-:-:S04]  /*0080*/  UIMAD UR4, UR12, UR4, URZ ;  /* 0x000000040c0472a4 */ /* 0x002fc8000f8e023f */
[----:B------:R-:W-:Y:S01]  /*0090*/  USHF.L.U32 UR6, UR4, 0x1, URZ ;  /* 0x0000000104067899 */ /* 0x000fe2000800063f */
[----:B0-----:R-:W-:Y:S01]  /*00a0*/  IMAD.SHL.U32 R20, R20, 0x20, RZ ;  /* 0x0000002014147824 */ /* 0x001fe200078e00ff */
[----:B--2---:R-:W-:-:S04]  /*00b0*/  SHF.R.U32.HI R2, RZ, 0x5, R23 ;  /* 0x00000005ff027819 */ /* 0x004fc80000011617 */
[----:B------:R-:W-:Y:S02]  /*00c0*/  LOP3.LUT R10, R20, 0x1f, R23, 0xf8, !PT ;  /* 0x0000001f140a7812 */ /* 0x000fe400078ef817 */
[----:B------:R-:W-:-:S03]  /*00d0*/  SGXT.U32 R2, R2, 0x3 ;  /* 0x000000030202781a */ /* 0x000fc60000000000 */
[----:B------:R-:W-:Y:S01]  /*00e0*/  IMAD R0, R10, UR5, RZ ;  /* 0x000000050a007c24 */ /* 0x000fe2000f8e02ff */
[----:B------:R-:W-:Y:S01]  /*00f0*/  UIMAD.WIDE UR4, UR4, 0x2, URZ ;  /* 0x00000002040478a5 */ /* 0x000fe2000f8e023f */
[----:B---3--:R-:W-:Y:S02]  /*0100*/  IMAD R5, R2, R14, RZ ;  /* 0x0000000e02057224 */ /* 0x008fe400078e02ff */
[C---:B------:R-:W-:Y:S02]  /*0110*/  IMAD.SHL.U32 R3, R0.reuse, 0x2, RZ ;  /* 0x0000000200037824 */ /* 0x040fe400078e00ff */
[----:B------:R-:W-:-:S03]  /*0120*/  IMAD.HI R0, R0, 0x2, RZ ;  /* 0x0000000200007827 */ /* 0x000fc600078e02ff */
[----:B----4-:R-:W-:Y:S01]  /*0130*/  IADD3 R24, P0, P1, R3, UR6, R24 ;  /* 0x0000000603187c10 */ /* 0x010fe2000f91e018 */
[----:B------:R-:W-:-:S03]  /*0140*/  IMAD R7, R14, 0x8, R5 ;  /* 0x000000080e077824 */ /* 0x000fc600078e0205 */
[----:B------:R-:W-:Y:S01]  /*0150*/  IADD3.X R26, R0, UR5, R25, P0, P1 ;  /* 0x00000005001a7c10 */ /* 0x000fe200087e2419 */
[C---:B------:R-:W-:Y:S01]  /*0160*/  IMAD R0, R14.reuse, 0x8, R7 ;  /* 0x000000080e007824 */ /* 0x040fe200078e0207 */
[-C--:B------:R-:W-:Y:S02]  /*0170*/  LEA R2, P0, R5, R24.reuse, 0x1 ;  /* 0x0000001805027211 */ /* 0x080fe400078008ff */
[----:B------:R-:W-:Y:S02]  /*0180*/  LEA R4, P1, R7, R24, 0x1 ;  /* 0x0000001807047211 */ /* 0x000fe400078208ff */
[----:B------:R-:W-:Y:S02]  /*0190*/  LEA.HI.X.SX32 R3, R5, R26, 0x1, P0 ;  /* 0x0000001a05037211 */ /* 0x000fe400000f0eff */
[----:B------:R-:W-:Y:S02]  /*01a0*/  LEA R9, R14, R0, 0x3 ;  /* 0x000000000e097211 */ /* 0x000fe400078e18ff */
[----:B------:R-:W-:Y:S01]  /*01b0*/  LEA R6, P0, R0, R24, 0x1 ;  /* 0x0000001800067211 */ /* 0x000fe200078008ff */
[----:B------:R0:W2:Y:S01]  /*01c0*/  LDG.E.U16 R16, desc[UR10][R2.64] ;  /* 0x0000000a02107981 */ /* 0x0000a2000c1e1500 */
[----:B------:R-:W-:-:S02]  /*01d0*/  LEA.HI.X.SX32 R5, R7, R26, 0x1, P1 ;  /* 0x0000001a07057211 */ /* 0x000fc400008f0eff */
[----:B------:R-:W-:Y:S01]  /*01e0*/  LEA.HI.X.SX32 R7, R0, R26, 0x1, P0 ;  /* 0x0000001a00077211 */ /* 0x000fe200000f0eff */
[C---:B------:R-:W-:Y:S01]  /*01f0*/  IMAD R0, R14.reuse, 0x8, R9 ;  /* 0x000000080e007824 */ /* 0x040fe200078e0209 */
[C---:B------:R-:W-:Y:S01]  /*0200*/  LEA R8, P0, R9.reuse, R24, 0x1 ;  /* 0x0000001809087211 */ /* 0x040fe200078008ff */
[----:B------:R1:W3:Y:S02]  /*0210*/  LDG.E.U16 R18, desc[UR10][R4.64] ;  /* 0x0000000a04127981 */ /* 0x0002e4000c1e1500 */
[----:B------:R-:W-:Y:S01]  /*0220*/  IMAD R11, R14, 0x8, R0 ;  /* 0x000000080e0b7824 */ /* 0x000fe200078e0200 */
[----:B------:R-:W-:Y:S01]  /*0230*/  LEA.HI.X.SX32 R9, R9, R26, 0x1, P0 ;  /* 0x0000001a09097211 */ /* 0x000fe200000f0eff */
[----:B------:R-:W4:Y:S01]  /*0240*/  LDG.E.U16 R6, desc[UR10][R6.64] ;  /* 0x0000000a06067981 */ /* 0x000f22000c1e1500 */
[----:B------:R-:W-:Y:S01]  /*0250*/  LEA R12, P0, R0, R24, 0x1 ;  /* 0x00000018000c7211 */ /* 0x000fe200078008ff */
[----:B------:R-:W-:Y:S02]  /*0260*/  IMAD R15, R14, 0x8, R11 ;  /* 0x000000080e0f7824 */ /* 0x000fe400078e020b */
[----:B------:R5:W4:Y:S01]  /*0270*/  LDG.E.U16 R22, desc[UR10][R8.64] ;  /* 0x0000000a08167981 */ /* 0x000b22000c1e1500 */
[----:B------:R-:W-:Y:S01]  /*0280*/  LEA.HI.X.SX32 R13, R0, R26, 0x1, P0 ;  /* 0x0000001a000d7211 */ /* 0x000fe200000f0eff */
[----:B------:R-:W-:Y:S01]  /*0290*/  IMAD R0, R14, 0x8, R15 ;  /* 0x000000080e007824 */ /* 0x000fe200078e020f */
[----:B0-----:R-:W-:-:S02]  /*02a0*/  LEA R2, P0, R11, R24, 0x1 ;  /* 0x000000180b027211 */ /* 0x001fc400078008ff */
[----:B------:R-:W-:Y:S01]  /*02b0*/  LEA R14, P1, R15, R24, 0x1 ;  /* 0x000000180f0e7211 */ /* 0x000fe200078208ff */
[----:B------:R-:W4:Y:S01]  /*02c0*/  LDG.E.U16 R12, desc[UR10][R12.64] ;  /* 0x0000000a0c0c7981 */ /* 0x000f22000c1e1500 */
[----:B------:R-:W-:Y:S02]  /*02d0*/  LEA.HI.X.SX32 R3, R11, R26, 0x1, P0 ;  /* 0x0000001a0b037211 */ /* 0x000fe400000f0eff */
[C---:B-1----:R-:W-:Y:S02]  /*02e0*/  LEA R4, P0, R0.reuse, R24, 0x1 ;  /* 0x0000001800047211 */ /* 0x042fe400078008ff */
[-C--:B------:R-:W-:Y:S01]  /*02f0*/  LEA.HI.X.SX32 R15, R15, R26.reuse, 0x1, P1 ;  /* 0x0000001a0f0f7211 */ /* 0x080fe200008f0eff */
[----:B------:R-:W4:Y:S01]  /*0300*/  LDG.E.U16 R2, desc[UR10][R2.64] ;  /* 0x0000000a02027981 */ /* 0x000f22000c1e1500 */
[----:B------:R-:W-:-:S03]  /*0310*/  LEA.HI.X.SX32 R5, R0, R26, 0x1, P0 ;  /* 0x0000001a00057211 */ /* 0x000fc600000f0eff */
[----:B------:R-:W4:Y:S04]  /*0320*/  LDG.E.U16 R14, desc[UR10][R14.64] ;  /* 0x0000000a0e0e7981 */ /* 0x000f28000c1e1500 */
[----:B------:R0:W4:Y:S01]  /*0330*/  LDG.E.U16 R4, desc[UR10][R4.64] ;  /* 0x0000000a04047981 */ /* 0x000122000c1e1500 */
[----:B------:R-:W1:Y:S01]  /*0340*/  S2UR UR8, SR_CgaCtaId ;  /* 0x00000000000879c3 */ /* 0x000e620000008800 */
[C---:B------:R-:W-:Y:S01]  /*0350*/  LOP3.LUT R0, R23.reuse, 0xc0, RZ, 0xc0, !PT ;  /* 0x000000c017007812 */ /* 0x040fe200078ec0ff */
[----:B------:R-:W-:Y:S01]  /*0360*/  UMOV UR4, 0x400 ;  /* 0x0000040000047882 */ /* 0x000fe20000000000 */
[----:B------:R-:W-:Y:S02]  /*0370*/  SHF.L.U32 R17, R23, 0x1, RZ ;  /* 0x0000000117117819 */ /* 0x000fe400000006ff */
[----:B------:R-:W-:-:S04]  /*0380*/  SHF.R.U32.HI R0, RZ, 0x2, R0 ;  /* 0x00000002ff007819 */ /* 0x000fc80000011600 */
[----:B-----5:R-:W-:Y:S01]  /*0390*/  LOP3.LUT R9, R0, 0x1fe, R17, 0x78, !PT ;  /* 0x000001fe00097812 */ /* 0x020fe200078e7811 */
[----:B------:R-:W-:Y:S01]  /*03a0*/  VIADD R135, R20, 0x20 ;  /* 0x0000002014877836 */ /* 0x000fe20000000000 */
[----:B-1----:R-:W-:-:S04]  /*03b0*/  ULEA UR8, UR8, UR4, 0x18 ;  /* 0x0000000408087291 */ /* 0x002fc8000f8ec03f */
[----:B------:R-:W-:Y:S01]  /*03c0*/  ISETP.GE.AND P0, PT, R135, 0x1, PT ;  /* 0x000000018700780c */ /* 0x000fe20003f06270 */
[----:B------:R-:W-:Y:S01]  /*03d0*/  IMAD.MOV.U32 R8, RZ, RZ, 0x3f800000 ;  /* 0x3f800000ff087424 */ /* 0x000fe200078e00ff */
[----:B------:R-:W-:Y:S01]  /*03e0*/  MOV R63, 0xff800000 ;  /* 0xff800000003f7802 */ /* 0x000fe20000000f00 */
[----:B------:R-:W-:Y:S01]  /*03f0*/  IMAD.MOV.U32 R61, RZ, RZ, -0x800000 ;  /* 0xff800000ff3d7424 */ /* 0x000fe200078e00ff */
[----:B------:R-:W-:Y:S01]  /*0400*/  CS2R R28, SRZ ;  /* 0x00000000001c7805 */ /* 0x000fe2000001ff00 */
[----:B------:R-:W-:Y:S01]  /*0410*/  IMAD.MOV.U32 R60, RZ, RZ, -0x800000 ;  /* 0xff800000ff3c7424 */ /* 0x000fe200078e00ff */
[----:B------:R-:W-:Y:S01]  /*0420*/  CS2R R30, SRZ ;  /* 0x00000000001e7805 */ /* 0x000fe2000001ff00 */
[----:B------:R-:W-:Y:S01]  /*0430*/  IMAD.MOV.U32 R62, RZ, RZ, -0x800000 ;  /* 0xff800000ff3e7424 */ /* 0x000fe200078e00ff */
[----:B------:R-:W-:Y:S01]  /*0440*/  CS2R R32, SRZ ;  /* 0x0000000000207805 */ /* 0x000fe2000001ff00 */
[----:B------:R-:W-:Y:S01]  /*0450*/  IMAD.MOV.U32 R7, RZ, RZ, 0x3f800000 ;  /* 0x3f800000ff077424 */ /* 0x000fe200078e00ff */
[----:B------:R-:W-:Y:S01]  /*0460*/  CS2R R34, SRZ ;  /* 0x0000000000227805 */ /* 0x000fe2000001ff00 */
[----:B0-----:R-:W-:Y:S01]  /*0470*/  IMAD.MOV.U32 R5, RZ, RZ, 0x3f800000 ;  /* 0x3f800000ff057424 */ /* 0x001fe200078e00ff */
[----:B------:R-:W-:-:S02]  /*0480*/  LOP3.LUT R13, R23, 0xff, RZ, 0xc0, !PT ;  /* 0x000000ff170d7812 */ /* 0x000fc400078ec0ff */
[C---:B------:R-:W-:Y:S02]  /*0490*/  LOP3.LUT R11, R23.reuse, 0x1c, RZ, 0xc0, !PT ;  /* 0x0000001c170b7812 */ /* 0x040fe400078ec0ff */
[C---:B------:R-:W-:Y:S01]  /*04a0*/  LOP3.LUT R0, R23.reuse, 0x3, RZ, 0xc0, !PT ;  /* 0x0000000317007812 */ /* 0x040fe200078ec0ff */
[----:B--2---:R-:W-:Y:S04]  /*04b0*/  STS.U16 [R9+UR8+0x2000], R16 ;  /* 0x0020001009007988 */ /* 0x004fe80008000408 */
[----:B---3--:R-:W-:Y:S04]  /*04c0*/  STS.U16 [R9+UR8+0x2200], R18 ;  /* 0x0022001209007988 */ /* 0x008fe80008000408 */
[----:B----4-:R-:W-:Y:S04]  /*04d0*/  STS.U16 [R9+UR8+0x2600], R22 ;  /* 0x0026001609007988 */ /* 0x010fe80008000408 */
[----:B------:R-:W-:Y:S04]  /*04e0*/  STS.U16 [R9+UR8+0x2a00], R2 ;  /* 0x002a000209007988 */ /* 0x000fe80008000408 */
[----:B------:R-:W-:Y:S04]  /*04f0*/  STS.U16 [R9+UR8+0x2c00], R14 ;  /* 0x002c000e09007988 */ /* 0x000fe80008000408 */
[----:B------:R-:W-:Y:S04]  /*0500*/  STS.U16 [R9+UR8+0x2e00], R4 ;  /* 0x002e000409007988 */ /* 0x000fe80008000408 */
[----:B------:R0:W-:Y:S04]  /*0510*/  STS.U16 [R9+UR8+0x2400], R6 ;  /* 0x0024000609007988 */ /* 0x0001e80008000408 */
[----:B------:R1:W-:Y:S01]  /*0520*/  STS.U16 [R9+UR8+0x2800], R12 ;  /* 0x0028000c09007988 */ /* 0x0003e20008000408 */
[----:B0-----:R-:W-:Y:S01]  /*0530*/  IMAD.MOV.U32 R6, RZ, RZ, 0x3f800000 ;  /* 0x3f800000ff067424 */ /* 0x001fe200078e00ff */
[----:B-1----:R-:W-:Y:S01]  /*0540*/  LOP3.LUT R12, R23, 0x3f, RZ, 0xc0, !PT ;  /* 0x0000003f170c7812 */ /* 0x002fe200078ec0ff */
[----:B------:R-:W-:Y:S06]  /*0550*/  @!P0 BRA `(.L_x_0) ;  /* 0x0000001c00fc8947 */ /* 0x000fec0003800000 */
[----:B------:R-:W0:Y:S01]  /*0560*/  LDC.64 R36, c[0x0][0x250] ;  /* 0x00009400ff247b82 */ /* 0x000e220000000a00 */
[----:B------:R-:W-:Y:S01]  /*0570*/  SHF.R.U32.HI R6, RZ, 0x6, R23 ;  /* 0x00000006ff067819 */ /* 0x000fe20000011617 */
[C---:B------:R-:W-:Y:S01]  /*0580*/  IMAD.SHL.U32 R4, R0.reuse, 0x2, RZ ;  /* 0x0000000200047824 */ /* 0x040fe200078e00ff */
[----:B------:R-:W-:Y:S01]  /*0590*/  ISETP.NE.U32.AND P0, PT, R0, RZ, PT ;  /* 0x000000ff0000720c */ /* 0x000fe20003f05070 */
[C---:B------:R-:W-:Y:S01]  /*05a0*/  IMAD.SHL.U32 R0, R23.reuse, 0x8, RZ ;  /* 0x0000000817007824 */ /* 0x040fe200078e00ff */
[----:B------:R-:W-:Y:S01]  /*05b0*/  SGXT.U32 R6, R6, 0x2 ;  /* 0x000000020606781a */ /* 0x000fe20000000000 */
[C---:B------:R-:W-:Y:S01]  /*05c0*/  IMAD.SHL.U32 R15, R23.reuse, 0x80, RZ ;  /* 0x00000080170f7824 */ /* 0x040fe200078e00ff */
[C---:B------:R-:W-:Y:S01]  /*05d0*/  LOP3.LUT R2, R23.reuse, 0x7, RZ, 0xc0, !PT ;  /* 0x0000000717027812 */ /* 0x040fe200078ec0ff */
[----:B------:R-:W1:Y:S01]  /*05e0*/  LDC R29, c[0x0][0x268] ;  /* 0x00009a00ff1d7b82 */ /* 0x000e620000000800 */
[----:B------:R-:W-:Y:S01]  /*05f0*/  LOP3.LUT R5, R0, 0x30, RZ, 0xc0, !PT ;  /* 0x0000003000057812 */ /* 0x000fe200078ec0ff */
[----:B------:R-:W-:Y:S01]  /*0600*/  ULDC UR4, c[0x0][0x258] ;  /* 0x0000960000047ab9 */ /* 0x000fe20000000800 */
[----:B------:R-:W-:Y:S01]  /*0610*/  LOP3.LUT R3, R23, 0xe0, RZ, 0xc0, !PT ;  /* 0x000000e017037812 */ /* 0x000fe200078ec0ff */
[C---:B------:R-:W-:Y:S01]  /*0620*/  IMAD.SHL.U32 R8, R2.reuse, 0x10, RZ ;  /* 0x0000001002087824 */ /* 0x040fe200078e00ff */
[----:B------:R-:W-:Y:S01]  /*0630*/  ULDC.64 UR6, c[0x0][0x218] ;  /* 0x0000860000067ab9 */ /* 0x000fe20000000a00 */
[----:B------:R-:W-:Y:S01]  /*0640*/  IMAD R0, R2, 0x40, R5 ;  /* 0x0000004002007824 */ /* 0x000fe200078e0205 */
[----:B------:R-:W-:Y:S01]  /*0650*/  SHF.R.U32.HI R7, RZ, 0x1, R3 ;  /* 0x00000001ff077819 */ /* 0x000fe20000011603 */
[C---:B------:R-:W-:Y:S01]  /*0660*/  IMAD R32, R3.reuse, 0x20, R8 ;  /* 0x0000002003207824 */ /* 0x040fe200078e0208 */
[----:B------:R-:W2:Y:S01]  /*0670*/  LDC.64 R126, c[0x0][0x220] ;  /* 0x00008800ff7e7b82 */ /* 0x000ea20000000a00 */
[----:B------:R-:W-:Y:S01]  /*0680*/  LEA.HI R4, R3, R4, RZ, 0x1e ;  /* 0x0000000403047211 */ /* 0x000fe200078ff0ff */
[----:B------:R-:W-:Y:S01]  /*0690*/  IMAD.MOV.U32 R140, RZ, RZ, -0x800000 ;  /* 0xff800000ff8c7424 */ /* 0x000fe200078e00ff */
[--C-:B------:R-:W-:Y:S01]  /*06a0*/  LOP3.LUT R26, R0, 0x10, R17.reuse, 0x78, !PT ;  /* 0x00000010001a7812 */ /* 0x100fe200078e7811 */
[----:B------:R-:W-:Y:S01]  /*06b0*/  IMAD.MOV.U32 R141, RZ, RZ, -0x800000 ;  /* 0xff800000ff8d7424 */ /* 0x000fe200078e00ff */
[----:B------:R-:W-:Y:S01]  /*06c0*/  LOP3.LUT R17, R32, 0x30, R17, 0x78, !PT ;  /* 0x0000003020117812 */ /* 0x000fe200078e7811 */
[----:B------:R-:W-:Y:S01]  /*06d0*/  IMAD.MOV.U32 R139, RZ, RZ, -0x800000 ;  /* 0xff800000ff8b7424 */ /* 0x000fe200078e00ff */
[----:B------:R-:W-:Y:S01]  /*06e0*/  LOP3.LUT R0, R23, 0x1f, RZ, 0xc0, !PT ;  /* 0x0000001f17007812 */ /* 0x000fe200078ec0ff */
[----:B0-----:R-:W-:Y:S01]  /*06f0*/  IMAD R14, R6, R37, RZ ;  /* 0x00000025060e7224 */ /* 0x001fe200078e02ff */
[----:B------:R-:W-:Y:S01]  /*0700*/  LOP3.LUT R3, R8, R7, RZ, 0x3c, !PT ;  /* 0x0000000708037212 */ /* 0x000fe200078e3cff */
[----:B------:R-:W-:Y:S01]  /*0710*/  IMAD R7, R12, UR4, RZ ;  /* 0x000000040c077c24 */ /* 0x000fe2000f8e02ff */
[----:B------:R-:W-:Y:S01]  /*0720*/  LOP3.LUT R21, R8, 0x780, R15, 0xf8, !PT ;  /* 0x0000078008157812 */ /* 0x000fe200078ef80f */
[----:B------:R-:W-:Y:S01]  /*0730*/  ULDC.64 UR4, c[0x0][0x260] ;  /* 0x0000980000047ab9 */ /* 0x000fe20000000a00 */
[----:B------:R-:W-:Y:S01]  /*0740*/  LEA R16, R37, R14, 0x2 ;  /* 0x0000000e25107211 */ /* 0x000fe200078e10ff */
[----:B------:R-:W-:Y:S01]  /*0750*/  UIMAD UR4, UR12, UR4, URZ ;  /* 0x000000040c0472a4 */ /* 0x000fe2000f8e023f */
[----:B------:R-:W-:Y:S01]  /*0760*/  LEA R8, R0, UR8, 0x7 ;  /* 0x0000000800087c11 */ /* 0x000fe2000f8e38ff */
[----:B------:R-:W-:Y:S01]  /*0770*/  IMAD R0, R36, UR12, RZ ;  /* 0x0000000c24007c24 */ /* 0x000fe2000f8e02ff */
[----:B------:R-:W-:Y:S01]  /*0780*/  LOP3.LUT R19, R23, 0x10, RZ, 0xc0, !PT ;  /* 0x0000001017137812 */ /* 0x000fe200078ec0ff */
[----:B------:R-:W-:Y:S01]  /*0790*/  IMAD R18, R37, 0x4, R16 ;  /* 0x0000000425127824 */ /* 0x000fe200078e0210 */
[----:B------:R-:W-:Y:S01]  /*07a0*/  LEA R11, R11, UR8, 0x3 ;  /* 0x000000080b0b7c11 */ /* 0x000fe2000f8e18ff */
[----:B------:R-:W-:Y:S01]  /*07b0*/  IMAD.IADD R3, R3, 0x1, R8 ;  /* 0x0000000103037824 */ /* 0x000fe200078e0208 */
[----:B------:R-:W-:Y:S01]  /*07c0*/  ULDC UR13, c[0x0][0x238] ;  /* 0x00008e00000d7ab9 */ /* 0x000fe20000000800 */
[----:B------:R-:W-:Y:S01]  /*07d0*/  IMAD.SHL.U32 R8, R7, 0x2, RZ ;  /* 0x0000000207087824 */ /* 0x000fe200078e00ff */
[----:B------:R-:W-:Y:S01]  /*07e0*/  LEA R22, R37, R18, 0x2 ;  /* 0x0000001225167211 */ /* 0x000fe200078e10ff */
[----:B------:R-:W-:-:S02]  /*07f0*/  IMAD.SHL.U32 R5, R0, 0x2, RZ ;  /* 0x0000000200057824 */ /* 0x000fc400078e00ff */
[----:B------:R-:W-:Y:S01]  /*0800*/  IMAD R15, R12, UR5, RZ ;  /* 0x000000050c0f7c24 */ /* 0x000fe2000f8e02ff */
[----:B------:R-:W-:Y:S01]  /*0810*/  USHF.L.U32 UR5, UR4, 0x1, URZ ;  /* 0x0000000104057899 */ /* 0x000fe2000800063f */
[----:B------:R-:W-:Y:S01]  /*0820*/  IMAD R24, R37, 0x4, R22 ;  /* 0x0000000425187824 */ /* 0x000fe200078e0216 */
[----:B------:R-:W-:Y:S01]  /*0830*/  IADD3 R95, P1, P2, R8, UR6, R5 ;  /* 0x00000006085f7c10 */ /* 0x000fe2000fa3e005 */
[----:B------:R-:W-:-:S03]  /*0840*/  IMAD.HI R8, R7, 0x2, RZ ;  /* 0x0000000207087827 */ /* 0x000fc600078e02ff */
[C---:B------:R-:W-:Y:S01]  /*0850*/  LEA R28, R37.reuse, R24, 0x2 ;  /* 0x00000018251c7211 */ /* 0x040fe200078e10ff */
[----:B------:R-:W-:Y:S01]  /*0860*/  IMAD.HI R5, R0, 0x2, RZ ;  /* 0x0000000200057827 */ /* 0x000fe200078e02ff */
[-C--:B------:R-:W-:Y:S02]  /*0870*/  LEA R136, P3, R14, R95.reuse, 0x1 ;  /* 0x0000005f0e887211 */ /* 0x080fe400078608ff */
[----:B------:R-:W-:Y:S01]  /*0880*/  LEA R72, P5, R24, R95, 0x1 ;  /* 0x0000005f18487211 */ /* 0x000fe200078a08ff */
[----:B------:R-:W-:Y:S01]  /*0890*/  IMAD R30, R37, 0x4, R28 ;  /* 0x00000004251e7824 */ /* 0x000fe200078e021c */
[----:B------:R-:W-:Y:S01]  /*08a0*/  IADD3.X R25, R8, UR7, R5, P1, P2 ;  /* 0x0000000708197c10 */ /* 0x000fe20008fe4405 */
[----:B------:R-:W-:Y:S02]  /*08b0*/  IMAD.SHL.U32 R7, R15, 0x2, RZ ;  /* 0x000000020f077824 */ /* 0x000fe400078e00ff */
[----:B------:R-:W-:Y:S01]  /*08c0*/  IMAD R32, R37, 0x4, R30 ;  /* 0x0000000425207824 */ /* 0x000fe200078e021e */
[----:B------:R-:W-:Y:S01]  /*08d0*/  LEA.HI.X.SX32 R137, R14, R25, 0x1, P3 ;  /* 0x000000190e897211 */ /* 0x000fe200018f0eff */
[----:B------:R-:W-:Y:S01]  /*08e0*/  IMAD R2, R2, 0x80, R17 ;  /* 0x0000008002027824 */ /* 0x000fe200078e0211 */
[----:B--2---:R-:W-:Y:S01]  /*08f0*/  IADD3 R126, P1, P2, R7, UR5, R126 ;  /* 0x00000005077e7c10 */ /* 0x004fe2000fa3e07e */
[----:B------:R-:W-:Y:S01]  /*0900*/  IMAD R34, R37, 0x4, R32 ;  /* 0x0000000425227824 */ /* 0x000fe200078e0220 */
[----:B------:R-:W-:Y:S01]  /*0910*/  LEA R68, P3, R18, R95, 0x1 ;  /* 0x0000005f12447211 */ /* 0x000fe200078608ff */
[----:B-1----:R-:W-:Y:S01]  /*0920*/  IMAD R17, R6, R29, RZ ;  /* 0x0000001d06117224 */ /* 0x002fe200078e02ff */
[----:B------:R-:W-:Y:S01]  /*0930*/  LEA.HI.X.SX32 R73, R24, R25, 0x1, P5 ;  /* 0x0000001918497211 */ /* 0x000fe200028f0eff */
[----:B------:R-:W-:Y:S01]  /*0940*/  IMAD R0, R19, 0x20, R26 ;  /* 0x0000002013007824 */ /* 0x000fe200078e021a */
[----:B------:R-:W-:Y:S01]  /*0950*/  LEA R36, R37, R34, 0x2 ;  /* 0x0000002225247211 */ /* 0x000fe200078e10ff */
[----:B------:R-:W-:Y:S01]  /*0960*/  IMAD R7, R29, 0x4, R17 ;  /* 0x000000041d077824 */ /* 0x000fe200078e0211 */
[----:B------:R-:W-:Y:S01]  /*0970*/  LEA R26, P4, R16, R95, 0x1 ;  /* 0x0000005f101a7211 */ /* 0x000fe200078808ff */
[----:B------:R-:W-:Y:S01]  /*0980*/  IMAD.HI R8, R15, 0x2, RZ ;  /* 0x000000020f087827 */ /* 0x000fe200078e02ff */
[-C--:B------:R-:W-:Y:S01]  /*0990*/  LEA.HI.X.SX32 R69, R18, R25.reuse, 0x1, P3 ;  /* 0x0000001912457211 */ /* 0x080fe200018f0eff */
[----:B------:R-:W-:Y:S01]  /*09a0*/  UIMAD.WIDE UR4, UR4, 0x2, URZ ;  /* 0x00000002040478a5 */ /* 0x000fe2000f8e023f */
[----:B------:R-:W-:Y:S01]  /*09b0*/  LEA.HI.X.SX32 R27, R16, R25, 0x1, P4 ;  /* 0x00000019101b7211 */ /* 0x000fe200020f0eff */
[----:B------:R-:W-:Y:S01]  /*09c0*/  IMAD R38, R37, 0x4, R36 ;  /* 0x0000000425267824 */ /* 0x000fe200078e0224 */
[-C--:B------:R-:W-:Y:S01]  /*09d0*/  LEA R70, P4, R22, R95.reuse, 0x1 ;  /* 0x0000005f16467211 */ /* 0x080fe200078808ff */
[----:B------:R-:W-:Y:S01]  /*09e0*/  IMAD R19, R29, 0x4, R7 ;  /* 0x000000041d137824 */ /* 0x000fe200078e0207 */
[----:B------:R-:W-:Y:S01]  /*09f0*/  LEA R74, P3, R28, R95, 0x1 ;  /* 0x0000005f1c4a7211 */ /* 0x000fe200078608ff */
[----:B------:R-:W-:Y:S01]  /*0a00*/  IMAD.MOV.U32 R138, RZ, RZ, -0x800000 ;  /* 0xff800000ff8a7424 */ /* 0x000fe200078e00ff */
[----:B------:R-:W-:Y:S01]  /*0a10*/  LEA R40, R37, R38, 0x2 ;  /* 0x0000002625287211 */ /* 0x000fe200078e10ff */
[----:B------:R-:W-:Y:S01]  /*0a20*/  IMAD R14, R29, 0x4, R19 ;  /* 0x000000041d0e7824 */ /* 0x000fe200078e0213 */
[----:B------:R-:W-:Y:S01]  /*0a30*/  LEA.HI.X.SX32 R71, R22, R25, 0x1, P4 ;  /* 0x0000001916477211 */ /* 0x000fe200020f0eff */
[----:B------:R-:W-:Y:S01]  /*0a40*/  UMOV UR4, URZ ;  /* 0x0000003f00047c82 */ /* 0x000fe20008000000 */
[----:B------:R-:W-:Y:S01]  /*0a50*/  LEA R76, P4, R30, R95, 0x1 ;  /* 0x0000005f1e4c7211 */ /* 0x000fe200078808ff */
[----:B------:R-:W-:Y:S01]  /*0a60*/  IMAD R12, R37, 0x4, R40 ;  /* 0x00000004250c7824 */ /* 0x000fe200078e0228 */
[----:B------:R-:W-:-:S02]  /*0a70*/  LEA R15, R29, R14, 0x2 ;  /* 0x0000000e1d0f7211 */ /* 0x000fc400078e10ff */
[-C--:B------:R-:W-:Y:S01]  /*0a80*/  LEA R78, P5, R32, R95.reuse, 0x1 ;  /* 0x0000005f204e7211 */ /* 0x080fe200078a08ff */
[----:B------:R-:W-:Y:S01]  /*0a90*/  IMAD R42, R37, 0x4, R12 ;  /* 0x00000004252a7824 */ /* 0x000fe200078e020c */
[----:B------:R-:W-:Y:S01]  /*0aa0*/  LEA R86, P6, R40, R95, 0x1 ;  /* 0x0000005f28567211 */ /* 0x000fe200078c08ff */
[----:B------:R-:W-:Y:S01]  /*0ab0*/  IMAD R16, R29, 0x4, R15 ;  /* 0x000000041d107824 */ /* 0x000fe200078e020f */
[-C--:B------:R-:W-:Y:S02]  /*0ac0*/  LEA.HI.X.SX32 R75, R28, R25.reuse, 0x1, P3 ;  /* 0x000000191c4b7211 */ /* 0x080fe400018f0eff */
[----:B------:R-:W-:Y:S01]  /*0ad0*/  LEA R6, R37, R42, 0x2 ;  /* 0x0000002a25067211 */ /* 0x000fe200078e10ff */
[----:B------:R-:W-:Y:S01]  /*0ae0*/  IMAD R18, R29, 0x4, R16 ;  /* 0x000000041d127824 */ /* 0x000fe200078e0210 */
[----:B------:R-:W-:Y:S02]  /*0af0*/  LEA.HI.X.SX32 R77, R30, R25, 0x1, P4 ;  /* 0x000000191e4d7211 */ /* 0x000fe400020f0eff */
[----:B------:R-:W-:-:S02]  /*0b00*/  CS2R R30, SRZ ;  /* 0x00000000001e7805 */ /* 0x000fc4000001ff00 */
[----:B------:R-:W-:Y:S01]  /*0b10*/  LEA.HI.X.SX32 R79, R32, R25, 0x1, P5 ;  /* 0x00000019204f7211 */ /* 0x000fe200028f0eff */
[----:B------:R-:W-:Y:S01]  /*0b20*/  IMAD R5, R37, 0x4, R6 ;  /* 0x0000000425057824 */ /* 0x000fe200078e0206 */
[-C--:B------:R-:W-:Y:S02]  /*0b30*/  LEA R80, P3, R34, R95.reuse, 0x1 ;  /* 0x0000005f22507211 */ /* 0x080fe400078608ff */
[----:B------:R-:W-:Y:S02]  /*0b40*/  CS2R R32, SRZ ;  /* 0x0000000000207805 */ /* 0x000fe4000001ff00 */
[-C--:B------:R-:W-:Y:S02]  /*0b50*/  LEA R82, P4, R36, R95.reuse, 0x1 ;  /* 0x0000005f24527211 */ /* 0x080fe400078808ff */
[----:B------:R-:W-:Y:S02]  /*0b60*/  LEA R84, P5, R38, R95, 0x1 ;  /* 0x0000005f26547211 */ /* 0x000fe400078a08ff */
[----:B------:R-:W-:-:S02]  /*0b70*/  LEA.HI.X.SX32 R87, R40, R25, 0x1, P6 ;  /* 0x0000001928577211 */ /* 0x000fc400030f0eff */
[----:B------:R-:W-:Y:S02]  /*0b80*/  LEA R94, P6, R5, R95, 0x1 ;  /* 0x0000005f055e7211 */ /* 0x000fe400078c08ff */
[-C--:B------:R-:W-:Y:S02]  /*0b90*/  LEA.HI.X.SX32 R81, R34, R25.reuse, 0x1, P3 ;  /* 0x0000001922517211 */ /* 0x080fe400018f0eff */
[----:B------:R-:W-:Y:S02]  /*0ba0*/  CS2R R34, SRZ ;  /* 0x0000000000227805 */ /* 0x000fe4000001ff00 */
[-C--:B------:R-:W-:Y:S02]  /*0bb0*/  LEA.HI.X.SX32 R83, R36, R25.reuse, 0x1, P4 ;  /* 0x0000001924537211 */ /* 0x080fe400020f0eff */
[----:B------:R-:W-:Y:S02]  /*0bc0*/  LEA.HI.X.SX32 R85, R38, R25, 0x1, P5 ;  /* 0x0000001926557211 */ /* 0x000fe400028f0eff */
[----:B------:R-:W-:-:S02]  /*0bd0*/  LEA R88, P3, R12, R95, 0x1 ;  /* 0x0000005f0c587211 */ /* 0x000fc400078608ff */
[-C--:B------:R-:W-:Y:S02]  /*0be0*/  LEA R90, P4, R42, R95.reuse, 0x1 ;  /* 0x0000005f2a5a7211 */ /* 0x080fe400078808ff */
[C---:B------:R-:W-:Y:S02]  /*0bf0*/  LEA R92, P5, R6.reuse, R95, 0x1 ;  /* 0x0000005f065c7211 */ /* 0x040fe400078a08ff */
[-C--:B------:R-:W-:Y:S01]  /*0c00*/  LEA.HI.X.SX32 R95, R5, R25.reuse, 0x1, P6 ;  /* 0x00000019055f7211 */ /* 0x080fe200030f0eff */
[C---:B------:R-:W-:Y:S01]  /*0c10*/  IMAD R5, R29.reuse, 0x4, R18 ;  /* 0x000000041d057824 */ /* 0x040fe200078e0212 */
[----:B------:R-:W-:Y:S02]  /*0c20*/  LEA.HI.X.SX32 R93, R6, R25, 0x1, P5 ;  /* 0x00000019065d7211 */ /* 0x000fe400028f0eff */
[----:B------:R-:W-:Y:S01]  /*0c30*/  IADD3.X R22, R8, UR5, R127, P1, P2 ;  /* 0x0000000508167c10 */ /* 0x000fe20008fe447f */
[----:B------:R-:W-:Y:S01]  /*0c40*/  IMAD R6, R29, 0x4, R5 ;  /* 0x000000041d067824 */ /* 0x000fe200078e0205 */
[----:B------:R-:W-:-:S02]  /*0c50*/  LEA R98, P2, R7, R126, 0x1 ;  /* 0x0000007e07627211 */ /* 0x000fc400078408ff */
[----:B------:R-:W-:Y:S02]  /*0c60*/  LEA R96, P1, R17, R126, 0x1 ;  /* 0x0000007e11607211 */ /* 0x000fe400078208ff */
[----:B------:R-:W-:Y:S02]  /*0c70*/  LEA.HI.X.SX32 R99, R7, R22, 0x1, P2 ;  /* 0x0000001607637211 */ /* 0x000fe400010f0eff */
[----:B------:R-:W-:Y:S02]  /*0c80*/  LEA R7, R29, R6, 0x2 ;  /* 0x000000061d077211 */ /* 0x000fe400078e10ff */
[----:B------:R-:W-:Y:S02]  /*0c90*/  LEA.HI.X.SX32 R89, R12, R25, 0x1, P3 ;  /* 0x000000190c597211 */ /* 0x000fe400018f0eff */
[----:B------:R-:W-:Y:S01]  /*0ca0*/  LEA R100, P3, R19, R126, 0x1 ;  /* 0x0000007e13647211 */ /* 0x000fe200078608ff */
[----:B------:R-:W-:Y:S01]  /*0cb0*/  IMAD R8, R29, 0x4, R7 ;  /* 0x000000041d087824 */ /* 0x000fe200078e0207 */
[----:B------:R-:W-:-:S02]  /*0cc0*/  LEA.HI.X.SX32 R97, R17, R22, 0x1, P1 ;  /* 0x0000001611617211 */ /* 0x000fc400008f0eff */
[-C--:B------:R-:W-:Y:S01]  /*0cd0*/  LEA R104, P2, R15, R126.reuse, 0x1 ;  /* 0x0000007e0f687211 */ /* 0x080fe200078408ff */
[----:B------:R-:W-:Y:S01]  /*0ce0*/  IMAD R12, R29, 0x4, R8 ;  /* 0x000000041d0c7824 */ /* 0x000fe200078e0208 */
[----:B------:R-:W-:Y:S02]  /*0cf0*/  LEA R102, P1, R14, R126, 0x1 ;  /* 0x0000007e0e667211 */ /* 0x000fe400078208ff */
[-C--:B------:R-:W-:Y:S02]  /*0d00*/  LEA.HI.X.SX32 R101, R19, R22.reuse, 0x1, P3 ;  /* 0x0000001613657211 */ /* 0x080fe400018f0eff */
[----:B------:R-:W-:Y:S01]  /*0d10*/  LEA.HI.X.SX32 R105, R15, R22, 0x1, P2 ;  /* 0x000000160f697211 */ /* 0x000fe200010f0eff */
[----:B------:R-:W-:Y:S01]  /*0d20*/  IMAD.MOV.U32 R15, RZ, RZ, RZ ;  /* 0x000000ffff0f7224 */ /* 0x000fe200078e00ff */
[----:B------:R-:W-:Y:S02]  /*0d30*/  LEA R106, P3, R16, R126, 0x1 ;  /* 0x0000007e106a7211 */ /* 0x000fe400078608ff */
[----:B------:R-:W-:Y:S01]  /*0d40*/  LEA.HI.X.SX32 R103, R14, R22, 0x1, P1 ;  /* 0x000000160e677211 */ /* 0x000fe200008f0eff */
[----:B------:R-:W-:Y:S01]  /*0d50*/  IMAD R14, R29, 0x4, R12 ;  /* 0x000000041d0e7824 */ /* 0x000fe200078e020c */
[----:B------:R-:W-:-:S02]  /*0d60*/  LEA R110, P2, R5, R126, 0x1 ;  /* 0x0000007e056e7211 */ /* 0x000fc400078408ff */
[-C--:B------:R-:W-:Y:S02]  /*0d70*/  LEA.HI.X.SX32 R107, R16, R22.reuse, 0x1, P3 ;  /* 0x00000016106b7211 */ /* 0x080fe400018f0eff */
[----:B------:R-:W-:Y:S01]  /*0d80*/  LEA.HI.X.SX32 R111, R5, R22, 0x1, P2 ;  /* 0x00000016056f7211 */ /* 0x000fe200010f0eff */
[----:B------:R-:W-:Y:S01]  /*0d90*/  IMAD R5, R29, 0x4, R14 ;  /* 0x000000041d057824 */ /* 0x000fe200078e020e */
[-C--:B------:R-:W-:Y:S02]  /*0da0*/  LEA R108, P1, R18, R126.reuse, 0x1 ;  /* 0x0000007e126c7211 */ /* 0x080fe400078208ff */
[----:B------:R-:W-:Y:S02]  /*0db0*/  LEA R112, P3, R6, R126, 0x1 ;  /* 0x0000007e06707211 */ /* 0x000fe400078608ff */
[-C--:B------:R-:W-:Y:S02]  /*0dc0*/  LEA.HI.X.SX32 R109, R18, R22.reuse, 0x1, P1 ;  /* 0x00000016126d7211 */ /* 0x080fe400008f0eff */
[----:B------:R-:W-:-:S02]  /*0dd0*/  LEA.HI.X.SX32 R113, R6, R22, 0x1, P3 ;  /* 0x0000001606717211 */ /* 0x000fc400018f0eff */
[-C--:B------:R-:W-:Y:S02]  /*0de0*/  LEA R114, P1, R7, R126.reuse, 0x1 ;  /* 0x0000007e07727211 */ /* 0x080fe400078208ff */
[----:B------:R-:W-:Y:S02]  /*0df0*/  LEA R6, R29, R5, 0x2 ;  /* 0x000000051d067211 */ /* 0x000fe400078e10ff */
[-C--:B------:R-:W-:Y:S02]  /*0e00*/  LEA R118, P3, R12, R126.reuse, 0x1 ;  /* 0x0000007e0c767211 */ /* 0x080fe400078608ff */
[----:B------:R-:W-:Y:S02]  /*0e10*/  LEA R116, P2, R8, R126, 0x1 ;  /* 0x0000007e08747211 */ /* 0x000fe400078408ff */
[-C--:B------:R-:W-:Y:S01]  /*0e20*/  LEA.HI.X.SX32 R115, R7, R22.reuse, 0x1, P1 ;  /* 0x0000001607737211 */ /* 0x080fe200008f0eff */
[----:B------:R-:W-:Y:S01]  /*0e30*/  IMAD R7, R29, 0x4, R6 ;  /* 0x000000041d077824 */ /* 0x000fe200078e0206 */
[----:B------:R-:W-:-:S02]  /*0e40*/  LEA.HI.X.SX32 R119, R12, R22, 0x1, P3 ;  /* 0x000000160c777211 */ /* 0x000fc400018f0eff */
[----:B------:R-:W-:Y:S02]  /*0e50*/  CS2R R28, SRZ ;  /* 0x00000000001c7805 */ /* 0x000fe4000001ff00 */
[--C-:B------:R-:W-:Y:S02]  /*0e60*/  LOP3.LUT R12, R21, 0x10, R23.reuse, 0x78, !PT ;  /* 0x00000010150c7812 */ /* 0x100fe400078e7817 */
[----:B------:R-:W-:Y:S02]  /*0e70*/  SHF.R.U32.HI R21, RZ, 0x2, R23 ;  /* 0x00000002ff157819 */ /* 0x000fe40000011617 */
[----:B------:R-:W-:Y:S01]  /*0e80*/  LEA.HI.X.SX32 R117, R8, R22, 0x1, P2 ;  /* 0x0000001608757211 */ /* 0x000fe200010f0eff */
[----:B------:R-:W-:Y:S01]  /*0e90*/  IMAD.MOV.U32 R8, RZ, RZ, 0x3f800000 ;  /* 0x3f800000ff087424 */ /* 0x000fe200078e00ff */
[----:B------:R-:W-:Y:S02]  /*0ea0*/  LEA.HI.X.SX32 R91, R42, R25, 0x1, P4 ;  /* 0x000000192a5b7211 */ /* 0x000fe400020f0eff */
[----:B------:R-:W-:-:S02]  /*0eb0*/  LEA R120, P1, R14, R126, 0x1 ;  /* 0x0000007e0e787211 */ /* 0x000fc400078208ff */
[-C--:B------:R-:W-:Y:S02]  /*0ec0*/  LEA R122, P2, R5, R126.reuse, 0x1 ;  /* 0x0000007e057a7211 */ /* 0x080fe400078408ff */
[-C--:B------:R-:W-:Y:S02]  /*0ed0*/  LEA R124, P3, R6, R126.reuse, 0x1 ;  /* 0x0000007e067c7211 */ /* 0x080fe400078608ff */
[----:B------:R-:W-:Y:S02]  /*0ee0*/  LEA R126, P4, R7, R126, 0x1 ;  /* 0x0000007e077e7211 */ /* 0x000fe400078808ff */
[----:B------:R-:W-:Y:S02]  /*0ef0*/  SGXT.U32 R21, R21, 0x3 ;  /* 0x000000031515781a */ /* 0x000fe40000000000 */
[-C--:B------:R-:W-:Y:S02]  /*0f00*/  LEA.HI.X.SX32 R121, R14, R22.reuse, 0x1, P1 ;  /* 0x000000160e797211 */ /* 0x080fe400008f0eff */
[-C--:B------:R-:W-:Y:S01]  /*0f10*/  LEA.HI.X.SX32 R123, R5, R22.reuse, 0x1, P2 ;  /* 0x00000016057b7211 */ /* 0x080fe200010f0eff */
[----:B------:R-:W-:Y:S01]  /*0f20*/  IMAD.MOV.U32 R5, RZ, RZ, 0x3f800000 ;  /* 0x3f800000ff057424 */ /* 0x000fe200078e00ff */
[-C--:B------:R-:W-:Y:S01]  /*0f30*/  LEA.HI.X.SX32 R125, R6, R22.reuse, 0x1, P3 ;  /* 0x00000016067d7211 */ /* 0x080fe200018f0eff */
[----:B------:R-:W-:Y:S01]  /*0f40*/  IMAD.MOV.U32 R6, RZ, RZ, 0x3f800000 ;  /* 0x3f800000ff067424 */ /* 0x000fe200078e00ff */
[----:B------:R-:W-:-:S02]  /*0f50*/  LEA.HI.X.SX32 R127, R7, R22, 0x1, P4 ;  /* 0x00000016077f7211 */ /* 0x000fc400020f0eff */
[----:B------:R-:W-:Y:S02]  /*0f60*/  LOP3.LUT P1, RZ, R23, 0x7, RZ, 0xc0, !PT ;  /* 0x0000000717ff7812 */ /* 0x000fe4000782c0ff */
[C---:B------:R-:W-:Y:S02]  /*0f70*/  LOP3.LUT R22, R21.reuse, 0x8, RZ, 0xfc, !PT ;  /* 0x0000000815167812 */ /* 0x040fe400078efcff */
[C---:B------:R-:W-:Y:S02]  /*0f80*/  LOP3.LUT R23, R21.reuse, 0x10, RZ, 0xfc, !PT ;  /* 0x0000001015177812 */ /* 0x040fe400078efcff */
[----:B------:R-:W-:Y:S02]  /*0f90*/  SHF.R.U32.HI R25, RZ, 0x3, R13 ;  /* 0x00000003ff197819 */ /* 0x000fe4000001160d */
[----:B------:R-:W-:Y:S02]  /*0fa0*/  LOP3.LUT R17, R21, R20, RZ, 0xfc, !PT ;  /* 0x0000001415117212 */ /* 0x000fe400078efcff */
[----:B------:R-:W-:-:S02]  /*0fb0*/  LOP3.LUT R18, R20, 0x8, R21, 0xfe, !PT ;  /* 0x0000000814127812 */ /* 0x000fc400078efe15 */
[C-C-:B------:R-:W-:Y:S02]  /*0fc0*/  LOP3.LUT R19, R20.reuse, 0x10, R21.reuse, 0xfe, !PT ;  /* 0x0000001014137812 */ /* 0x140fe400078efe15 */
[----:B------:R-:W-:Y:S02]  /*0fd0*/  LOP3.LUT R24, R21, 0x18, RZ, 0xfc, !PT ;  /* 0x0000001815187812 */ /* 0x000fe400078efcff */
[----:B------:R-:W-:Y:S02]  /*0fe0*/  LOP3.LUT R20, R20, 0x18, R21, 0xfe, !PT ;  /* 0x0000001814147812 */ /* 0x000fe400078efe15 */
[----:B------:R-:W-:Y:S02]  /*0ff0*/  LEA R21, R22, UR8, 0x5 ;  /* 0x0000000816157c11 */ /* 0x000fe4000f8e28ff */
[----:B------:R-:W-:Y:S02]  /*1000*/  LEA R22, R23, UR8, 0x5 ;  /* 0x0000000817167c11 */ /* 0x000fe4000f8e28ff */
[----:B------:R-:W-:-:S02]  /*1010*/  LOP3.LUT R36, R25, 0x1c, RZ, 0xc0, !PT ;  /* 0x0000001c19247812 */ /* 0x000fc400078ec0ff */
[----:B------:R-:W-:Y:S02]  /*1020*/  LEA R23, R24, UR8, 0x5 ;  /* 0x0000000818177c11 */ /* 0x000fe4000f8e28ff */
[----:B------:R-:W-:Y:S01]  /*1030*/  LEA R13, R13, UR8, 0x2 ;  /* 0x000000080d0d7c11 */ /* 0x000fe2000f8e10ff */
[----:B------:R-:W-:Y:S01]  /*1040*/  IMAD.IADD R24, R11, 0x1, R36 ;  /* 0x000000010b187824 */ /* 0x000fe200078e0224 */
[----:B------:R-:W-:Y:S01]  /*1050*/  LOP3.LUT R14, R9, 0x40, RZ, 0x3c, !PT ;  /* 0x00000040090e7812 */ /* 0x000fe200078e3cff */
[C---:B------:R-:W-:Y:S01]  /*1060*/  IMAD.IADD R128, R36.reuse, 0x1, R22 ;  /* 0x0000000124807824 */ /* 0x040fe200078e0216 */
[----:B------:R-:W-:Y:S01]  /*1070*/  MOV R16, RZ ;  /* 0x000000ff00107202 */ /* 0x000fe20000000f00 */
[C---:B------:R-:W-:Y:S01]  /*1080*/  IMAD.IADD R129, R36.reuse, 0x1, R23 ;  /* 0x0000000124817824 */ /* 0x040fe200078e0217 */
[----:B------:R-:W-:Y:S02]  /*1090*/  MOV R7, 0x3f800000 ;  /* 0x3f80000000077802 */ /* 0x000fe40000000f00 */
[----:B------:R-:W-:-:S02]  /*10a0*/  IADD3 R25, R36, R21, RZ ;  /* 0x0000001524197210 */ /* 0x000fc40007ffe0ff */
[C---:B------:R-:W-:Y:S02]  /*10b0*/  LOP3.LUT R130, R12.reuse, 0x20, RZ, 0x3c, !PT ;  /* 0x000000200c827812 */ /* 0x040fe400078e3cff */
[C---:B------:R-:W-:Y:S02]  /*10c0*/  LOP3.LUT R131, R12.reuse, 0x40, RZ, 0x3c, !PT ;  /* 0x000000400c837812 */ /* 0x040fe400078e3cff */
[----:B------:R-:W-:Y:S02]  /*10d0*/  LOP3.LUT R132, R12, 0x60, RZ, 0x3c, !PT ;  /* 0x000000600c847812 */ /* 0x000fe400078e3cff */
[----:B------:R-:W-:Y:S02]  /*10e0*/  LOP3.LUT R133, R0, 0x20, RZ, 0x3c, !PT ;  /* 0x0000002000857812 */ /* 0x000fe400078e3cff */
[----:B------:R-:W-:-:S07]  /*10f0*/  LOP3.LUT R134, R2, 0x40, RZ, 0x3c, !PT ;  /* 0x0000004002867812 */ /* 0x000fce00078e3cff */
.L_x_9:
[----:B------:R-:W-:-:S04]  /*1100*/  IMAD.WIDE R36, R15, 0x2, R136 ;  /* 0x000000020f247825 */ /* 0x000fc800078e0288 */
[C---:B------:R-:W-:Y:S01]  /*1110*/  IMAD.WIDE R38, R15.reuse, 0x2, R26 ;  /* 0x000000020f267825 */ /* 0x040fe200078e021a */
[----:B------:R0:W2:Y:S03]  /*1120*/  LDG.E.U16 R56, desc[UR10][R36.64] ;  /* 0x0000000a24387981 */ /* 0x0000a6000c1e1500 */
[C---:B------:R-:W-:Y:S01]  /*1130*/  IMAD.WIDE R40, R15.reuse, 0x2, R68 ;  /* 0x000000020f287825 */ /* 0x040fe200078e0244 */
[----:B------:R1:W3:Y:S03]  /*1140*/  LDG.E.U16 R57, desc[UR10][R38.64] ;  /* 0x0000000a26397981 */ /* 0x0002e6000c1e1500 */
[C---:B------:R-:W-:Y:S01]  /*1150*/  IMAD.WIDE R44, R15.reuse, 0x2, R72 ;  /* 0x000000020f2c7825 */ /* 0x040fe200078e0248 */
[----:B------:R4:W5:Y:S03]  /*1160*/  LDG.E.U16 R58, desc[UR10][R40.64] ;  /* 0x0000000a283a7981 */ /* 0x000966000c1e1500 */
[C---:B------:R-:W-:Y:S01]  /*1170*/  IMAD.WIDE R46, R15.reuse, 0x2, R74 ;  /* 0x000000020f2e7825 */ /* 0x040fe200078e024a */
[----:B------:R4:W3:Y:S03]  /*1180*/  LDG.E.U16 R60, desc[UR10][R44.64] ;  /* 0x0000000a2c3c7981 */ /* 0x0008e6000c1e1500 */
[C---:B------:R-:W-:Y:S01]  /*1190*/  IMAD.WIDE R42, R15.reuse, 0x2, R70 ;  /* 0x000000020f2a7825 */ /* 0x040fe200078e0246 */
[----:B------:R4:W3:Y:S03]  /*11a0*/  LDG.E.U16 R143, desc[UR10][R46.64] ;  /* 0x0000000a2e8f7981 */ /* 0x0008e6000c1e1500 */
[C---:B0-----:R-:W-:Y:S01]  /*11b0*/  IMAD.WIDE R36, R15.reuse, 0x2, R76 ;  /* 0x000000020f247825 */ /* 0x041fe200078e024c */
[----:B------:R0:W3:Y:S03]  /*11c0*/  LDG.E.U16 R59, desc[UR10][R42.64] ;  /* 0x0000000a2a3b7981 */ /* 0x0000e6000c1e1500 */
[----:B------:R-:W-:-:S02]  /*11d0*/  IMAD.WIDE R48, R15, 0x2, R80 ;  /* 0x000000020f307825 */ /* 0x000fc400078e0250 */
[----:B------:R-:W3:Y:S02]  /*11e0*/  LDG.E.U16 R36, desc[UR10][R36.64] ;  /* 0x0000000a24247981 */ /* 0x000ee4000c1e1500 */
[C---:B------:R-:W-:Y:S02]  /*11f0*/  IMAD.WIDE R50, R15.reuse, 0x2, R84 ;  /* 0x000000020f327825 */ /* 0x040fe400078e0254 */
[----:B------:R-:W3:Y:S02]  /*1200*/  LDG.E.U16 R48, desc[UR10][R48.64] ;  /* 0x0000000a30307981 */ /* 0x000ee4000c1e1500 */
[C---:B------:R-:W-:Y:S02]  /*1210*/  IMAD.WIDE R52, R15.reuse, 0x2, R88 ;  /* 0x000000020f347825 */ /* 0x040fe400078e0258 */
[----:B------:R-:W3:Y:S02]  /*1220*/  LDG.E.U16 R50, desc[UR10][R50.64] ;  /* 0x0000000a32327981 */ /* 0x000ee4000c1e1500 */
[----:B------:R-:W-:-:S02]  /*1230*/  IMAD.WIDE R54, R15, 0x2, R92 ;  /* 0x000000020f367825 */ /* 0x000fc400078e025c */
[----:B------:R-:W3:Y:S02]  /*1240*/  LDG.E.U16 R52, desc[UR10][R52.64] ;  /* 0x0000000a34347981 */ /* 0x000ee4000c1e1500 */
[C---:B-1----:R-:W-:Y:S02]  /*1250*/  IMAD.WIDE R38, R15.reuse, 0x2, R78 ;  /* 0x000000020f267825 */ /* 0x042fe400078e024e */
[----:B------:R-:W3:Y:S02]  /*1260*/  LDG.E.U16 R54, desc[UR10][R54.64] ;  /* 0x0000000a36367981 */ /* 0x000ee4000c1e1500 */
[C---:B----4-:R-:W-:Y:S02]  /*1270*/  IMAD.WIDE R40, R15.reuse, 0x2, R82 ;  /* 0x000000020f287825 */ /* 0x050fe400078e0252 */
[----:B------:R-:W4:Y:S02]  /*1280*/  LDG.E.U16 R39, desc[UR10][R38.64] ;  /* 0x0000000a26277981 */ /* 0x000f24000c1e1500 */
[----:B------:R-:W-:-:S02]  /*1290*/  IMAD.WIDE R44, R15, 0x2, R90 ;  /* 0x000000020f2c7825 */ /* 0x000fc400078e025a */
[----:B------:R-:W4:Y:S02]  /*12a0*/  LDG.E.U16 R41, desc[UR10][R40.64] ;  /* 0x0000000a28297981 */ /* 0x000f24000c1e1500 */
[C---:B------:R-:W-:Y:S02]  /*12b0*/  IMAD.WIDE R46, R15.reuse, 0x2, R94 ;  /* 0x000000020f2e7825 */ /* 0x040fe400078e025e */
[----:B------:R-:W4:Y:S02]  /*12c0*/  LDG.E.U16 R45, desc[UR10][R44.64] ;  /* 0x0000000a2c2d7981 */ /* 0x000f24000c1e1500 */
[----:B0-----:R-:W-:Y:S02]  /*12d0*/  IMAD.WIDE R42, R15, 0x2, R86 ;  /* 0x000000020f2a7825 */ /* 0x001fe400078e0256 */
[----:B------:R-:W4:Y:S04]  /*12e0*/  LDG.E.U16 R47, desc[UR10][R46.64] ;  /* 0x0000000a2e2f7981 */ /* 0x000f28000c1e1500 */
[----:B------:R-:W4:Y:S01]  /*12f0*/  LDG.E.U16 R37, desc[UR10][R42.64] ;  /* 0x0000000a2a257981 */ /* 0x000f22000c1e1500 */
[----:B------:R-:W-:Y:S06]  /*1300*/  BAR.SYNC.DEFER_BLOCKING 0x0 ;  /* 0x0000000000007b1d */ /* 0x000fec0000010000 */
[----:B--2---:R-:W-:Y:S04]  /*1310*/  STS.U16 [R9+UR8], R56 ;  /* 0x0000003809007988 */ /* 0x004fe80008000408 */
[----:B-----5:R-:W-:Y:S04]  /*1320*/  STS.U16 [R9+UR8+0x400], R58 ;  /* 0x0004003a09007988 */ /* 0x020fe80008000408 */
[----:B---3--:R-:W-:Y:S04]  /*1330*/  STS.U16 [R9+UR8+0x800], R60 ;  /* 0x0008003c09007988 */ /* 0x008fe80008000408 */
[----:B------:R-:W-:Y:S04]  /*1340*/  STS.U16 [R9+UR8+0xc00], R36 ;  /* 0x000c002409007988 */ /* 0x000fe80008000408 */
[----:B------:R-:W-:Y:S04]  /*1350*/  STS.U16 [R9+UR8+0x1000], R48 ;  /* 0x0010003009007988 */ /* 0x000fe80008000408 */
[----:B------:R-:W-:Y:S04]  /*1360*/  STS.U16 [R9+UR8+0x1400], R50 ;  /* 0x0014003209007988 */ /* 0x000fe80008000408 */
[----:B------:R-:W-:Y:S04]  /*1370*/  STS.U16 [R9+UR8+0x1800], R52 ;  /* 0x0018003409007988 */ /* 0x000fe80008000408 */
[----:B------:R-:W-:Y:S04]  /*1380*/  STS.U16 [R9+UR8+0x1c00], R54 ;  /* 0x001c003609007988 */ /* 0x000fe80008000408 */
[----:B------:R-:W-:Y:S04]  /*1390*/  STS.U16 [R14+UR8+0x200], R57 ;  /* 0x000200390e007988 */ /* 0x000fe80008000408 */
[----:B------:R-:W-:Y:S04]  /*13a0*/  STS.U16 [R14+UR8+0x600], R59 ;  /* 0x0006003b0e007988 */ /* 0x000fe80008000408 */
[----:B------:R-:W-:Y:S04]  /*13b0*/  STS.U16 [R14+UR8+0xa00], R143 ;  /* 0x000a008f0e007988 */ /* 0x000fe80008000408 */
[----:B----4-:R-:W-:Y:S04]  /*13c0*/  STS.U16 [R14+UR8+0xe00], R39 ;  /* 0x000e00270e007988 */ /* 0x010fe80008000408 */
[----:B------:R-:W-:Y:S04]  /*13d0*/  STS.U16 [R14+UR8+0x1200], R41 ;  /* 0x001200290e007988 */ /* 0x000fe80008000408 */
[----:B------:R-:W-:Y:S04]  /*13e0*/  STS.U16 [R14+UR8+0x1600], R37 ;  /* 0x001600250e007988 */ /* 0x000fe80008000408 */
[----:B------:R-:W-:Y:S04]  /*13f0*/  STS.U16 [R14+UR8+0x1a00], R45 ;  /* 0x001a002d0e007988 */ /* 0x000fe80008000408 */
[----:B------:R-:W-:Y:S01]  /*1400*/  STS.U16 [R14+UR8+0x1e00], R47 ;  /* 0x001e002f0e007988 */ /* 0x000fe20008000408 */
[----:B------:R-:W-:Y:S06]  /*1410*/  BAR.SYNC.DEFER_BLOCKING 0x0 ;  /* 0x0000000000007b1d */ /* 0x000fec0000010000 */
[----:B------:R-:W-:Y:S04]  /*1420*/  LDSM.16.MT88.4 R64, [R0+UR8+0x2000] ;  /* 0x002000080040783b */ /* 0x000fe80008004200 */
[----:B------:R-:W0:Y:S04]  /*1430*/  LDSM.16.M88.4 R48, [R2+UR8] ;  /* 0x000000080230783b */ /* 0x000e280008000200 */
[----:B------:R-:W1:Y:S04]  /*1440*/  LDSM.16.MT88.4 R60, [R133+UR8+0x2000] ;  /* 0x00200008853c783b */ /* 0x000e680008004200 */
[----:B------:R-:W2:Y:S04]  /*1450*/  LDSM.16.MT88.4 R56, [R0+UR8+0x2400] ;  /* 0x002400080038783b */ /* 0x000ea80008004200 */
[----:B------:R-:W3:Y:S04]  /*1460*/  LDSM.16.MT88.4 R52, [R133+UR8+0x2400] ;  /* 0x002400088534783b */ /* 0x000ee80008004200 */
[----:B------:R-:W-:Y:S04]  /*1470*/  LDSM.16.MT88.4 R40, [R0+UR8+0x2800] ;  /* 0x002800080028783b */ /* 0x000fe80008004200 */
[----:B------:R-:W4:Y:S04]  /*1480*/  LDSM.16.M88.4 R36, [R134+UR8] ;  /* 0x000000088624783b */ /* 0x000f280008000200 */
[----:B------:R-:W5:Y:S01]  /*1490*/  LDSM.16.MT88.4 R44, [R133+UR8+0x2800] ;  /* 0x00280008852c783b */ /* 0x000f620008004200 */
[-C--:B0-----:R-:W-:Y:S06]  /*14a0*/  HMMA.16816.F32 R64, R64, R48.reuse, RZ ;  /* 0x000000304040723c */ /* 0x081fec00000018ff */
[----:B-1----:R-:W-:-:S15]  /*14b0*/  HMMA.16816.F32 R60, R60, R48, RZ ;  /* 0x000000303c3c723c */ /* 0x002fde00000018ff */
[----:B------:R-:W-:-:S03]  /*14c0*/  NOP ;  /* 0x0000000000007918 */ /* 0x000fc60000000000 */
[-C--:B--2---:R-:W-:Y:S01]  /*14d0*/  HMMA.16816.F32 R64, R56, R50.reuse, R64 ;  /* 0x000000323840723c */ /* 0x084fe20000001840 */
[----:B------:R-:W0:Y:S05]  /*14e0*/  LDSM.16.MT88.4 R56, [R0+UR8+0x2c00] ;  /* 0x002c00080038783b */ /* 0x000e2a0008004200 */
[----:B---3--:R-:W-:Y:S01]  /*14f0*/  HMMA.16816.F32 R52, R52, R50, R60 ;  /* 0x000000323434723c */ /* 0x008fe2000000183c */
[----:B------:R-:W1:-:S15]  /*1500*/  LDSM.16.MT88.4 R48, [R133+UR8+0x2c00] ;  /* 0x002c00088530783b */ /* 0x000e5e0008004200 */
[----:B------:R-:W-:-:S02]  /*1510*/  NOP ;  /* 0x0000000000007918 */ /* 0x000fc40000000000 */
[-C--:B----4-:R-:W-:Y:S06]  /*1520*/  HMMA.16816.F32 R40, R40, R36.reuse, R64 ;  /* 0x000000242828723c */ /* 0x090fec0000001840 */
[----:B-----5:R-:W-:-:S15]  /*1530*/  HMMA.16816.F32 R44, R44, R36, R52 ;  /* 0x000000242c2c723c */ /* 0x020fde0000001834 */
[----:B------:R-:W-:-:S03]  /*1540*/  NOP ;  /* 0x0000000000007918 */ /* 0x000fc60000000000 */
[-C--:B0-----:R-:W-:Y:S06]  /*1550*/  HMMA.16816.F32 R40, R56, R38.reuse, R40 ;  /* 0x000000263828723c */ /* 0x081fec0000001828 */
[----:B-1----:R-:W-:Y:S01]  /*1560*/  HMMA.16816.F32 R44, R48, R38, R44 ;  /* 0x00000026302c723c */ /* 0x002fe2000000182c */
[----:B------:R-:W-:-:S05]  /*1570*/  VIADD R36, R4, UR4 ;  /* 0x0000000404247c36 */ /* 0x000fca0008000000 */
[CC--:B------:R-:W-:Y:S02]  /*1580*/  ISETP.GE.AND P5, PT, R17.reuse, R36.reuse, PT ;  /* 0x000000241100720c */ /* 0x0c0fe40003fa6270 */
[-C--:B------:R-:W-:Y:S02]  /*1590*/  ISETP.GT.AND P6, PT, R17, R36.reuse, PT ;  /* 0x000000241100720c */ /* 0x080fe40003fc4270 */
[CC--:B------:R-:W-:Y:S02]  /*15a0*/  ISETP.GE.AND P2, PT, R18.reuse, R36.reuse, PT ;  /* 0x000000241200720c */ /* 0x0c0fe40003f46270 */
[----:B------:R-:W-:-:S06]  /*15b0*/  ISETP.GT.AND P3, PT, R18, R36, PT ;  /* 0x000000241200720c */ /* 0x000fcc0003f64270 */
[----:B------:R-:W-:Y:S01]  /*15c0*/  FMUL R40, R40, UR13 ;  /* 0x0000000d28287c20 */ /* 0x000fe20008400000 */
[----:B------:R-:W-:Y:S01]  /*15d0*/  FMUL R41, R41, UR13 ;  /* 0x0000000d29297c20 */ /* 0x000fe20008400000 */
[----:B------:R-:W-:Y:S01]  /*15e0*/  FMUL R42, R42, UR13 ;  /* 0x0000000d2a2a7c20 */ /* 0x000fe20008400000 */
[----:B------:R-:W-:Y:S01]  /*15f0*/  FMUL R43, R43, UR13 ;  /* 0x0000000d2b2b7c20 */ /* 0x000fe20008400000 */
[-C--:B------:R-:W-:Y:S02]  /*1600*/  ISETP.GE.AND P4, PT, R19, R36.reuse, PT ;  /* 0x000000241300720c */ /* 0x080fe40003f86270 */
[----:B------:R-:W-:Y:S01]  /*1610*/  FSEL R48, R40, -INF , P5 ;  /* 0xff80000028307808 */ /* 0x000fe20002800000 */
[----:B------:R-:W-:Y:S01]  /*1620*/  FMUL R44, R44, UR13 ;  /* 0x0000000d2c2c7c20 */ /* 0x000fe20008400000 */
[----:B------:R-:W-:Y:S01]  /*1630*/  FSEL R49, R41, -INF , P6 ;  /* 0xff80000029317808 */ /* 0x000fe20003000000 */
[----:B------:R-:W-:Y:S01]  /*1640*/  FMUL R45, R45, UR13 ;  /* 0x0000000d2d2d7c20 */ /* 0x000fe20008400000 */
[----:B------:R-:W-:Y:S01]  /*1650*/  FSEL R51, R42, -INF , P2 ;  /* 0xff8000002a337808 */ /* 0x000fe20001000000 */
[----:B------:R-:W-:Y:S01]  /*1660*/  FMUL R46, R46, UR13 ;  /* 0x0000000d2e2e7c20 */ /* 0x000fe20008400000 */
[----:B------:R-:W-:Y:S01]  /*1670*/  FMUL R47, R47, UR13 ;  /* 0x0000000d2f2f7c20 */ /* 0x000fe20008400000 */
[----:B------:R-:W-:Y:S01]  /*1680*/  BAR.SYNC.DEFER_BLOCKING 0x0 ;  /* 0x0000000000007b1d */ /* 0x000fe20000010000 */
[----:B------:R-:W-:-:S02]  /*1690*/  ISETP.GT.AND P5, PT, R19, R36, PT ;  /* 0x000000241300720c */ /* 0x000fc40003fa4270 */
[CC--:B------:R-:W-:Y:S02]  /*16a0*/  ISETP.GE.AND P6, PT, R20.reuse, R36.reuse, PT ;  /* 0x000000241400720c */ /* 0x0c0fe40003fc6270 */
[----:B------:R-:W-:Y:S02]  /*16b0*/  ISETP.GT.AND P2, PT, R20, R36, PT ;  /* 0x000000241400720c */ /* 0x000fe40003f44270 */
[----:B------:R-:W-:Y:S02]  /*16c0*/  FSEL R50, R43, -INF , P3 ;  /* 0xff8000002b327808 */ /* 0x000fe40001800000 */
[----:B------:R-:W-:Y:S02]  /*16d0*/  FSEL R53, R44, -INF , P4 ;  /* 0xff8000002c357808 */ /* 0x000fe40002000000 */
[----:B------:R-:W-:Y:S02]  /*16e0*/  FSEL R52, R45, -INF , P5 ;  /* 0xff8000002d347808 */ /* 0x000fe40002800000 */
[----:B------:R-:W-:-:S02]  /*16f0*/  FSEL R54, R46, -INF , P6 ;  /* 0xff8000002e367808 */ /* 0x000fc40003000000 */
[----:B------:R-:W-:Y:S02]  /*1700*/  FSEL R55, R47, -INF , P2 ;  /* 0xff8000002f377808 */ /* 0x000fe40001000000 */
[----:B------:R-:W-:Y:S02]  /*1710*/  FMNMX R36, R48, R49, !PT ;  /* 0x0000003130247209 */ /* 0x000fe40007800000 */
[----:B------:R-:W-:Y:S02]  /*1720*/  FMNMX R37, R51, R50, !PT ;  /* 0x0000003233257209 */ /* 0x000fe40007800000 */
[----:B------:R-:W-:Y:S02]  /*1730*/  FMNMX R38, R53, R52, !PT ;  /* 0x0000003435267209 */ /* 0x000fe40007800000 */
[----:B------:R-:W-:Y:S01]  /*1740*/  FMNMX R39, R54, R55, !PT ;  /* 0x0000003736277209 */ /* 0x000fe20007800000 */
[----:B------:R-:W0:Y:S04]  /*1750*/  SHFL.BFLY PT, R41, R36, 0x2, 0x1f ;  /* 0x0c401f0024297f89 */ /* 0x000e2800000e0000 */
[----:B------:R-:W1:Y:S04]  /*1760*/  SHFL.BFLY PT, R40, R37, 0x2, 0x1f ;  /* 0x0c401f0025287f89 */ /* 0x000e6800000e0000 */
[----:B------:R-:W2:Y:S04]  /*1770*/  SHFL.BFLY PT, R43, R38, 0x2, 0x1f ;  /* 0x0c401f00262b7f89 */ /* 0x000ea800000e0000 */
[----:B------:R-:W3:Y:S01]  /*1780*/  SHFL.BFLY PT, R46, R39, 0x2, 0x1f ;  /* 0x0c401f00272e7f89 */ /* 0x000ee200000e0000 */
[----:B0-----:R-:W-:-:S02]  /*1790*/  FMNMX R41, R36, R41, !PT ;  /* 0x0000002924297209 */ /* 0x001fc40007800000 */
[----:B-1----:R-:W-:Y:S02]  /*17a0*/  FMNMX R42, R37, R40, !PT ;  /* 0x00000028252a7209 */ /* 0x002fe40007800000 */
[----:B--2---:R-:W-:Y:S02]  /*17b0*/  FMNMX R44, R38, R43, !PT ;  /* 0x0000002b262c7209 */ /* 0x004fe40007800000 */
[----:B---3--:R-:W-:Y:S01]  /*17c0*/  FMNMX R46, R39, R46, !PT ;  /* 0x0000002e272e7209 */ /* 0x008fe20007800000 */
[----:B------:R-:W0:Y:S04]  /*17d0*/  SHFL.BFLY PT, R40, R41, 0x1, 0x1f ;  /* 0x0c201f0029287f89 */ /* 0x000e2800000e0000 */
[----:B------:R-:W1:Y:S04]  /*17e0*/  SHFL.BFLY PT, R43, R42, 0x1, 0x1f ;  /* 0x0c201f002a2b7f89 */ /* 0x000e6800000e0000 */
[----:B------:R-:W2:Y:S04]  /*17f0*/  SHFL.BFLY PT, R45, R44, 0x1, 0x1f ;  /* 0x0c201f002c2d7f89 */ /* 0x000ea800000e0000 */
[----:B------:R-:W3:Y:S01]  /*1800*/  SHFL.BFLY PT, R47, R46, 0x1, 0x1f ;  /* 0x0c201f002e2f7f89 */ /* 0x000ee200000e0000 */
[----:B------:R-:W-:Y:S01]  /*1810*/  BSSY B0, `(.L_x_1) ;  /* 0x0000008000007945 */ /* 0x000fe20003800000 */
[----:B0-----:R-:W-:-:S02]  /*1820*/  FMNMX R37, R41, R40, !PT ;  /* 0x0000002829257209 */ /* 0x001fc40007800000 */
[----:B-1----:R-:W-:Y:S02]  /*1830*/  FMNMX R36, R42, R43, !PT ;  /* 0x0000002b2a247209 */ /* 0x002fe40007800000 */
[----:B--2---:R-:W-:Y:S02]  /*1840*/  FMNMX R45, R44, R45, !PT ;  /* 0x0000002d2c2d7209 */ /* 0x004fe40007800000 */
[----:B---3--:R-:W-:Y:S01]  /*1850*/  FMNMX R38, R46, R47, !PT ;  /* 0x0000002f2e267209 */ /* 0x008fe20007800000 */
[----:B------:R-:W-:Y:S06]  /*1860*/  @P0 BRA `(.L_x_2) ;  /* 0x0000000000080947 */ /* 0x000fec0003800000 */
[----:B------:R0:W-:Y:S04]  /*1870*/  STS [R24], R37 ;  /* 0x0000002518007388 */ /* 0x0001e80000000800 */
[----:B------:R0:W-:Y:S02]  /*1880*/  STS [R25], R36 ;  /* 0x0000002419007388 */ /* 0x0001e40000000800 */
.L_x_2:
[----:B------:R-:W-:Y:S05]  /*1890*/  BSYNC B0 ;  /* 0x0000000000007941 */ /* 0x000fea0003800000 */
.L_x_1:
[----:B------:R-:W-:Y:S04]  /*18a0*/  BSSY B0, `(.L_x_3) ;  /* 0x0000004000007945 */ /* 0x000fe80003800000 */
[----:B------:R-:W-:Y:S05]  /*18b0*/  @P0 BRA `(.L_x_4) ;  /* 0x0000000000080947 */ /* 0x000fea0003800000 */
[----:B------:R1:W-:Y:S04]  /*18c0*/  STS [R128], R45 ;  /* 0x0000002d80007388 */ /* 0x0003e80000000800 */
[----:B------:R1:W-:Y:S02]  /*18d0*/  @!P0 STS [R129], R38 ;  /* 0x0000002681008388 */ /* 0x0003e40000000800 */
.L_x_4:
[----:B------:R-:W-:Y:S05]  /*18e0*/  BSYNC B0 ;  /* 0x0000000000007941 */ /* 0x000fea0003800000 */
.L_x_3:
[----:B------:R-:W-:Y:S06]  /*18f0*/  BAR.SYNC.DEFER_BLOCKING 0x0 ;  /* 0x0000000000007b1d */ /* 0x000fec0000010000 */
[----:B------:R-:W-:Y:S01]  /*1900*/  BSSY B0, `(.L_x_5) ;  /* 0x000004c000007945 */ /* 0x000fe20003800000 */
[----:B0-----:R-:W0:Y:S04]  /*1910*/  LDS R36, [R13] ;  /* 0x000000000d247984 */ /* 0x001e280000000800 */
[----:B0-----:R-:W0:Y:S02]  /*1920*/  SHFL.BFLY PT, R37, R36, 0x4, 0x1f ;  /* 0x0c801f0024257f89 */ /* 0x001e2400000e0000 */
[----:B0-----:R-:W-:-:S05]  /*1930*/  FMNMX R37, R36, R37, !PT ;  /* 0x0000002524257209 */ /* 0x001fca0007800000 */
[----:B-1----:R-:W0:Y:S02]  /*1940*/  SHFL.BFLY PT, R38, R37, 0x2, 0x1f ;  /* 0x0c401f0025267f89 */ /* 0x002e2400000e0000 */
[----:B0-----:R-:W-:-:S05]  /*1950*/  FMNMX R38, R37, R38, !PT ;  /* 0x0000002625267209 */ /* 0x001fca0007800000 */
[----:B------:R-:W0:Y:S02]  /*1960*/  SHFL.BFLY PT, R39, R38, 0x1, 0x1f ;  /* 0x0c201f0026277f89 */ /* 0x000e2400000e0000 */
[----:B0-----:R-:W-:-:S05]  /*1970*/  FMNMX R40, R38, R39, !PT ;  /* 0x0000002726287209 */ /* 0x001fca0007800000 */
[----:B------:R-:W-:Y:S01]  /*1980*/  @!P1 STS [R13], R40 ;  /* 0x000000280d009388 */ /* 0x000fe20000000800 */
[----:B------:R-:W-:Y:S06]  /*1990*/  BAR.SYNC.DEFER_BLOCKING 0x0 ;  /* 0x0000000000007b1d */ /* 0x000fec0000010000 */
[----:B------:R-:W0:Y:S04]  /*19a0*/  LDS R61, [R11] ;  /* 0x000000000b3d7984 */ /* 0x000e280000000800 */
[----:B------:R-:W1:Y:S04]  /*19b0*/  LDS R60, [R21] ;  /* 0x00000000153c7984 */ /* 0x000e680000000800 */
[----:B------:R-:W2:Y:S04]  /*19c0*/  LDS R62, [R22] ;  /* 0x00000000163e7984 */ /* 0x000ea80000000800 */
[----:B------:R-:W3:Y:S01]  /*19d0*/  LDS R63, [R23] ;  /* 0x00000000173f7984 */ /* 0x000ee20000000800 */
[----:B0-----:R-:W-:-:S02]  /*19e0*/  FMNMX R61, R61, R140, !PT ;  /* 0x0000008c3d3d7209 */ /* 0x001fc40007800000 */
[----:B-1----:R-:W-:-:S03]  /*19f0*/  FMNMX R60, R60, R141, !PT ;  /* 0x0000008d3c3c7209 */ /* 0x002fc60007800000 */
[----:B------:R-:W-:Y:S01]  /*1a00*/  FADD R36, R48, -R61 ;  /* 0x8000003d30247221 */ /* 0x000fe20000000000 */
[----:B--2---:R-:W-:-:S03]  /*1a10*/  FMNMX R62, R62, R139, !PT ;  /* 0x0000008b3e3e7209 */ /* 0x004fc60007800000 */
[----:B------:R-:W-:Y:S01]  /*1a20*/  FMUL R37, R36, 1.4426950216293334961 ;  /* 0x3fb8aa3b24257820 */ /* 0x000fe20000400000 */
[----:B------:R-:W-:Y:S01]  /*1a30*/  FADD R36, R49, -R61 ;  /* 0x8000003d31247221 */ /* 0x000fe20000000000 */
[----:B---3--:R-:W-:Y:S02]  /*1a40*/  FMNMX R63, R63, R138, !PT ;  /* 0x0000008a3f3f7209 */ /* 0x008fe40007800000 */
[----:B------:R0:W-:Y:S01]  /*1a50*/  MUFU.EX2 R57, R37 ;  /* 0x0000002500397308 */ /* 0x0001e20000000800 */
[----:B------:R-:W-:Y:S01]  /*1a60*/  FMUL R38, R36, 1.4426950216293334961 ;  /* 0x3fb8aa3b24267820 */ /* 0x000fe20000400000 */
[----:B------:R-:W-:-:S04]  /*1a70*/  FADD R36, R51, -R60 ;  /* 0x8000003c33247221 */ /* 0x000fc80000000000 */
[----:B------:R-:W-:Y:S01]  /*1a80*/  FMUL R39, R36, 1.4426950216293334961 ;  /* 0x3fb8aa3b24277820 */ /* 0x000fe20000400000 */
[----:B------:R-:W-:Y:S01]  /*1a90*/  FADD R36, R50, -R60 ;  /* 0x8000003c32247221 */ /* 0x000fe20000000000 */
[----:B------:R1:W2:Y:S03]  /*1aa0*/  MUFU.EX2 R144, R38 ;  /* 0x0000002600907308 */ /* 0x0002a60000000800 */
[----:B------:R-:W-:Y:S01]  /*1ab0*/  FMUL R40, R36, 1.4426950216293334961 ;  /* 0x3fb8aa3b24287820 */ /* 0x000fe20000400000 */
[----:B------:R-:W-:-:S04]  /*1ac0*/  FADD R36, R53, -R62 ;  /* 0x8000003e35247221 */ /* 0x000fc80000000000 */
[----:B------:R3:W-:Y:S01]  /*1ad0*/  MUFU.EX2 R59, R39 ;  /* 0x00000027003b7308 */ /* 0x0007e20000000800 */
[----:B0-----:R-:W-:Y:S01]  /*1ae0*/  FMUL R37, R36, 1.4426950216293334961 ;  /* 0x3fb8aa3b24257820 */ /* 0x001fe20000400000 */
[----:B------:R-:W-:-:S04]  /*1af0*/  FADD R36, R52, -R62 ;  /* 0x8000003e34247221 */ /* 0x000fc80000000000 */
[----:B-1----:R-:W-:Y:S01]  /*1b00*/  FMUL R38, R36, 1.4426950216293334961 ;  /* 0x3fb8aa3b24267820 */ /* 0x002fe20000400000 */
[--C-:B------:R-:W-:Y:S01]  /*1b10*/  FADD R36, R54, -R63.reuse ;  /* 0x8000003f36247221 */ /* 0x100fe20000000000 */
[----:B------:R2:W0:Y:S03]  /*1b20*/  MUFU.EX2 R146, R40 ;  /* 0x0000002800927308 */ /* 0x0004260000000800 */
[----:B---3--:R-:W-:Y:S01]  /*1b30*/  FMUL R39, R36, 1.4426950216293334961 ;  /* 0x3fb8aa3b24277820 */ /* 0x008fe20000400000 */
[----:B------:R-:W-:-:S04]  /*1b40*/  FADD R36, R55, -R63 ;  /* 0x8000003f37247221 */ /* 0x000fc80000000000 */
[----:B------:R-:W-:Y:S01]  /*1b50*/  FMUL R36, R36, 1.4426950216293334961 ;  /* 0x3fb8aa3b24247820 */ /* 0x000fe20000400000 */
[----:B--2---:R-:W-:Y:S01]  /*1b60*/  FADD R40, R57, R144 ;  /* 0x0000009039287221 */ /* 0x004fe20000000000 */
[----:B------:R1:W-:Y:S04]  /*1b70*/  MUFU.EX2 R148, R37 ;  /* 0x0000002500947308 */ /* 0x0003e80000000800 */
[----:B------:R-:W2:Y:S01]  /*1b80*/  SHFL.BFLY PT, R43, R40, 0x2, 0x1f ;  /* 0x0c401f00282b7f89 */ /* 0x000ea200000e0000 */
[----:B0-----:R-:W-:-:S03]  /*1b90*/  FADD R41, R59, R146 ;  /* 0x000000923b297221 */ /* 0x001fc60000000000 */
[----:B------:R-:W0:Y:S01]  /*1ba0*/  MUFU.EX2 R157, R38 ;  /* 0x00000026009d7308 */ /* 0x000e220000000800 */
[----:B-1----:R-:W-:Y:S01]  /*1bb0*/  FADD R37, -R61, R140 ;  /* 0x0000008c3d257221 */ /* 0x002fe20000000100 */
[----:B------:R-:W1:Y:S03]  /*1bc0*/  SHFL.BFLY PT, R44, R41, 0x2, 0x1f ;  /* 0x0c401f00292c7f89 */ /* 0x000e6600000e0000 */
[----:B------:R-:W-:-:S03]  /*1bd0*/  FMUL R37, R37, 1.4426950216293334961 ;  /* 0x3fb8aa3b25257820 */ /* 0x000fc60000400000 */
[----:B------:R-:W-:Y:S08]  /*1be0*/  MUFU.EX2 R150, R39 ;  /* 0x0000002700967308 */ /* 0x000ff00000000800 */
[----:B------:R3:W4:Y:S01]  /*1bf0*/  MUFU.EX2 R159, R36 ;  /* 0x00000024009f7308 */ /* 0x0007220000000800 */
[----:B0-----:R-:W-:Y:S01]  /*1c00*/  FADD R42, R148, R157 ;  /* 0x0000009d942a7221 */ /* 0x001fe20000000000 */
[----:B--2---:R-:W-:-:S04]  /*1c10*/  FADD R43, R40, R43 ;  /* 0x0000002b282b7221 */ /* 0x004fc80000000000 */
[----:B------:R-:W0:Y:S02]  /*1c20*/  SHFL.BFLY PT, R45, R42, 0x2, 0x1f ;  /* 0x0c401f002a2d7f89 */ /* 0x000e2400000e0000 */
[----:B------:R2:W0:Y:S01]  /*1c30*/  MUFU.EX2 R65, R37 ;  /* 0x0000002500417308 */ /* 0x0004220000000800 */
[----:B---3--:R-:W-:Y:S01]  /*1c40*/  FADD R36, -R60, R141 ;  /* 0x0000008d3c247221 */ /* 0x008fe20000000100 */
[----:B------:R-:W3:Y:S01]  /*1c50*/  SHFL.BFLY PT, R40, R43, 0x1, 0x1f ;  /* 0x0c201f002b287f89 */ /* 0x000ee200000e0000 */
[----:B-1----:R-:W-:Y:S02]  /*1c60*/  FADD R44, R41, R44 ;  /* 0x0000002c292c7221 */ /* 0x002fe40000000000 */
[----:B------:R-:W-:Y:S01]  /*1c70*/  FMUL R64, R36, 1.4426950216293334961 ;  /* 0x3fb8aa3b24407820 */ /* 0x000fe20000400000 */
[----:B------:R-:W-:Y:S01]  /*1c80*/  FADD R36, -R62, R139 ;  /* 0x0000008b3e247221 */ /* 0x000fe20000000100 */
[----:B----4-:R-:W-:Y:S01]  /*1c90*/  FADD R38, R150, R159 ;  /* 0x0000009f96267221 */ /* 0x010fe20000000000 */
[----:B------:R-:W1:Y:S02]  /*1ca0*/  SHFL.BFLY PT, R39, R44, 0x1, 0x1f ;  /* 0x0c201f002c277f89 */ /* 0x000e6400000e0000 */
[----:B------:R-:W-:Y:S01]  /*1cb0*/  FMUL R67, R36, 1.4426950216293334961 ;  /* 0x3fb8aa3b24437820 */ /* 0x000fe20000400000 */
[----:B------:R-:W-:Y:S01]  /*1cc0*/  FADD R36, -R63, R138 ;  /* 0x0000008a3f247221 */ /* 0x000fe20000000100 */
[----:B------:R-:W4:Y:S01]  /*1cd0*/  MUFU.EX2 R64, R64 ;  /* 0x0000004000407308 */ /* 0x000f220000000800 */
[----:B------:R-:W5:Y:S02]  /*1ce0*/  SHFL.BFLY PT, R47, R38, 0x2, 0x1f ;  /* 0x0c401f00262f7f89 */ /* 0x000f6400000e0000 */
[----:B------:R-:W-:-:S05]  /*1cf0*/  FMUL R36, R36, 1.4426950216293334961 ;  /* 0x3fb8aa3b24247820 */ /* 0x000fca0000400000 */
[----:B------:R-:W2:Y:S01]  /*1d00*/  MUFU.EX2 R67, R67 ;  /* 0x0000004300437308 */ /* 0x000ea20000000800 */
[----:B0-----:R-:W-:Y:S01]  /*1d10*/  FADD R45, R42, R45 ;  /* 0x0000002d2a2d7221 */ /* 0x001fe20000000000 */
[----:B---3--:R-:W-:-:S06]  /*1d20*/  FADD R43, R43, R40 ;  /* 0x000000282b2b7221 */ /* 0x008fcc0000000000 */
[----:B------:R0:W3:Y:S01]  /*1d30*/  MUFU.EX2 R66, R36 ;  /* 0x0000002400427308 */ /* 0x0000e20000000800 */
[----:B-1----:R-:W-:Y:S01]  /*1d40*/  FADD R44, R44, R39 ;  /* 0x000000272c2c7221 */ /* 0x002fe20000000000 */
[----:B-----5:R-:W-:Y:S02]  /*1d50*/  FADD R47, R38, R47 ;  /* 0x0000002f262f7221 */ /* 0x020fe40000000000 */
[----:B------:R0:W1:Y:S04]  /*1d60*/  SHFL.BFLY PT, R38, R45, 0x1, 0x1f ;  /* 0x0c201f002d267f89 */ /* 0x00006800000e0000 */
[----:B------:R0:W0:Y:S01]  /*1d70*/  SHFL.BFLY PT, R42, R47, 0x1, 0x1f ;  /* 0x0c201f002f2a7f89 */ /* 0x00002200000e0000 */
[----:B------:R-:W-:Y:S06]  /*1d80*/  BAR.SYNC.DEFER_BLOCKING 0x0 ;  /* 0x0000000000007b1d */ /* 0x000fec0000010000 */
[----:B--2-4-:R-:W-:Y:S05]  /*1d90*/  @P0 BRA `(.L_x_6) ;  /* 0x0000000000080947 */ /* 0x014fea0003800000 */
[----:B------:R2:W-:Y:S04]  /*1da0*/  STS [R24], R43 ;  /* 0x0000002b18007388 */ /* 0x0005e80000000800 */
[----:B------:R2:W-:Y:S02]  /*1db0*/  STS [R25], R44 ;  /* 0x0000002c19007388 */ /* 0x0005e40000000800 */
.L_x_6:
[----:B------:R-:W-:Y:S05]  /*1dc0*/  BSYNC B0 ;  /* 0x0000000000007941 */ /* 0x000fea0003800000 */
.L_x_5:
[----:B------:R-:W-:Y:S01]  /*1dd0*/  BSSY B0, `(.L_x_7) ;  /* 0x0000006000007945 */ /* 0x000fe20003800000 */
[----:B01----:R-:W-:Y:S01]  /*1de0*/  FADD R45, R45, R38 ;  /* 0x000000262d2d7221 */ /* 0x003fe20000000000 */
[----:B------:R-:W-:Y:S02]  /*1df0*/  FADD R42, R47, R42 ;  /* 0x0000002a2f2a7221 */ /* 0x000fe40000000000 */
[----:B------:R-:W-:Y:S05]  /*1e00*/  @P0 BRA `(.L_x_8) ;  /* 0x0000000000080947 */ /* 0x000fea0003800000 */
[----:B------:R0:W-:Y:S04]  /*1e10*/  STS [R128], R45 ;  /* 0x0000002d80007388 */ /* 0x0001e80000000800 */
[----:B------:R0:W-:Y:S02]  /*1e20*/  @!P0 STS [R129], R42 ;  /* 0x0000002a81008388 */ /* 0x0001e40000000800 */
.L_x_8:
[----:B------:R-:W-:Y:S05]  /*1e30*/  BSYNC B0 ;  /* 0x0000000000007941 */ /* 0x000fea0003800000 */
.L_x_7:
[----:B------:R-:W-:Y:S01]  /*1e40*/  BAR.SYNC.DEFER_BLOCKING 0x0 ;  /* 0x0000000000007b1d */ /* 0x000fe20000010000 */
[----:B------:R-:W-:-:S05]  /*1e50*/  IMAD.WIDE R38, R16, 0x2, R98 ;  /* 0x0000000210267825 */ /* 0x000fca00078e0262 */
[----:B------:R-:W1:Y:S04]  /*1e60*/  LDS R40, [R13] ;  /* 0x000000000d287984 */ /* 0x000e680000000800 */
[----:B-1----:R-:W0:Y:S02]  /*1e70*/  SHFL.BFLY PT, R37, R40, 0x4, 0x1f ;  /* 0x0c801f0028257f89 */ /* 0x002e2400000e0000 */
[----:B0-----:R-:W-:-:S05]  /*1e80*/  FADD R42, R40, R37 ;  /* 0x00000025282a7221 */ /* 0x001fca0000000000 */
[----:B------:R-:W0:Y:S02]  /*1e90*/  SHFL.BFLY PT, R37, R42, 0x2, 0x1f ;  /* 0x0c401f002a257f89 */ /* 0x000e2400000e0000 */
[----:B0-----:R-:W-:-:S05]  /*1ea0*/  FADD R46, R42, R37 ;  /* 0x000000252a2e7221 */ /* 0x001fca0000000000 */
[----:B------:R-:W0:Y:S02]  /*1eb0*/  SHFL.BFLY PT, R37, R46, 0x1, 0x1f ;  /* 0x0c201f002e257f89 */ /* 0x000e2400000e0000 */
[----:B0-----:R-:W-:Y:S01]  /*1ec0*/  FADD R50, R46, R37 ;  /* 0x000000252e327221 */ /* 0x001fe20000000000 */
[----:B------:R-:W-:-:S04]  /*1ed0*/  IMAD.WIDE R36, R16, 0x2, R96 ;  /* 0x0000000210247825 */ /* 0x000fc800078e0260 */
[----:B------:R0:W-:Y:S01]  /*1ee0*/  @!P1 STS [R13], R50 ;  /* 0x000000320d009388 */ /* 0x0001e20000000800 */
[----:B------:R-:W-:Y:S01]  /*1ef0*/  BAR.SYNC.DEFER_BLOCKING 0x0 ;  /* 0x0000000000007b1d */ /* 0x000fe20000010000 */
[----:B------:R-:W-:-:S04]  /*1f00*/  IMAD.WIDE R40, R16, 0x2, R100 ;  /* 0x0000000210287825 */ /* 0x000fc800078e0264 */
[----:B--2---:R-:W-:-:S04]  /*1f10*/  IMAD.WIDE R42, R16, 0x2, R102 ;  /* 0x00000002102a7825 */ /* 0x004fc800078e0266 */
[----:B------:R-:W-:-:S04]  /*1f20*/  IMAD.WIDE R44, R16, 0x2, R104 ;  /* 0x00000002102c7825 */ /* 0x000fc800078e0268 */
[----:B------:R-:W-:-:S04]  /*1f30*/  IMAD.WIDE R46, R16, 0x2, R106 ;  /* 0x00000002102e7825 */ /* 0x000fc800078e026a */
[----:B------:R-:W-:-:S04]  /*1f40*/  IMAD.WIDE R48, R16, 0x2, R108 ;  /* 0x0000000210307825 */ /* 0x000fc800078e026c */
[C---:B0-----:R-:W-:Y:S01]  /*1f50*/  IMAD.WIDE R50, R16.reuse, 0x2, R116 ;  /* 0x0000000210327825 */ /* 0x041fe200078e0274 */
[----:B------:R0:W2:Y:S03]  /*1f60*/  LDG.E.U16 R143, desc[UR10][R38.64] ;  /* 0x0000000a268f7981 */ /* 0x0000a6000c1e1500 */
[C---:B------:R-:W-:Y:S01]  /*1f70*/  IMAD.WIDE R52, R16.reuse, 0x2, R120 ;  /* 0x0000000210347825 */ /* 0x040fe200078e0278 */
[----:B------:R1:W4:Y:S03]  /*1f80*/  LDG.E.U16 R56, desc[UR10][R36.64] ;  /* 0x0000000a24387981 */ /* 0x000326000c1e1500 */
[C---:B------:R-:W-:Y:S01]  /*1f90*/  IMAD.WIDE R54, R16.reuse, 0x2, R124 ;  /* 0x0000000210367825 */ /* 0x040fe200078e027c */
[----:B------:R5:W2:Y:S03]  /*1fa0*/  LDG.E.U16 R58, desc[UR10][R40.64] ;  /* 0x0000000a283a7981 */ /* 0x000aa6000c1e1500 */
[C---:B0-----:R-:W-:Y:S01]  /*1fb0*/  IMAD.WIDE R38, R16.reuse, 0x2, R112 ;  /* 0x0000000210267825 */ /* 0x041fe200078e0270 */
[----:B------:R0:W2:Y:S03]  /*1fc0*/  LDG.E.U16 R145, desc[UR10][R42.64] ;  /* 0x0000000a2a917981 */ /* 0x0000a6000c1e1500 */
[C---:B-1----:R-:W-:Y:S01]  /*1fd0*/  IMAD.WIDE R36, R16.reuse, 0x2, R110 ;  /* 0x0000000210247825 */ /* 0x042fe200078e026e */
[----:B------:R1:W2:Y:S03]  /*1fe0*/  LDG.E.U16 R142, desc[UR10][R44.64] ;  /* 0x0000000a2c8e7981 */ /* 0x0002a6000c1e1500 */
[C---:B-----5:R-:W-:Y:S01]  /*1ff0*/  IMAD.WIDE R40, R16.reuse, 0x2, R114 ;  /* 0x0000000210287825 */ /* 0x060fe200078e0272 */
[----:B------:R5:W2:Y:S03]  /*2000*/  LDG.E.U16 R147, desc[UR10][R46.64] ;  /* 0x0000000a2e937981 */ /* 0x000aa6000c1e1500 */
[C---:B0-----:R-:W-:Y:S01]  /*2010*/  IMAD.WIDE R42, R16.reuse, 0x2, R118 ;  /* 0x00000002102a7825 */ /* 0x041fe200078e0276 */
[----:B------:R-:W2:Y:S03]  /*2020*/  LDG.E.U16 R48, desc[UR10][R48.64] ;  /* 0x0000000a30307981 */ /* 0x000ea6000c1e1500 */
[C---:B-1----:R-:W-:Y:S01]  /*2030*/  IMAD.WIDE R44, R16.reuse, 0x2, R122 ;  /* 0x00000002102c7825 */ /* 0x042fe200078e027a */
[----:B------:R-:W2:Y:S03]  /*2040*/  LDG.E.U16 R38, desc[UR10][R38.64] ;  /* 0x0000000a26267981 */ /* 0x000ea6000c1e1500 */
[----:B-----5:R-:W-:Y:S01]  /*2050*/  IMAD.WIDE R46, R16, 0x2, R126 ;  /* 0x00000002102e7825 */ /* 0x020fe200078e027e */
[----:B------:R-:W5:Y:S04]  /*2060*/  LDG.E.U16 R50, desc[UR10][R50.64] ;  /* 0x0000000a32327981 */ /* 0x000f68000c1e1500 */
[----:B------:R-:W5:Y:S04]  /*2070*/  LDG.E.U16 R52, desc[UR10][R52.64] ;  /* 0x0000000a34347981 */ /* 0x000f68000c1e1500 */
[----:B------:R-:W5:Y:S04]  /*2080*/  LDG.E.U16 R54, desc[UR10][R54.64] ;  /* 0x0000000a36367981 */ /* 0x000f68000c1e1500 */
[----:B------:R-:W5:Y:S04]  /*2090*/  LDG.E.U16 R37, desc[UR10][R36.64] ;  /* 0x0000000a24257981 */ /* 0x000f68000c1e1500 */
[----:B------:R-:W5:Y:S04]  /*20a0*/  LDG.E.U16 R149, desc[UR10][R40.64] ;  /* 0x0000000a28957981 */ /* 0x000f68000c1e1500 */
[----:B------:R-:W5:Y:S04]  /*20b0*/  LDG.E.U16 R151, desc[UR10][R42.64] ;  /* 0x0000000a2a977981 */ /* 0x000f68000c1e1500 */
[----:B------:R-:W5:Y:S04]  /*20c0*/  LDG.E.U16 R153, desc[UR10][R44.64] ;  /* 0x0000000a2c997981 */ /* 0x000f68000c1e1500 */
[----:B------:R-:W5:Y:S04]  /*20d0*/  LDG.E.U16 R155, desc[UR10][R46.64] ;  /* 0x0000000a2e9b7981 */ /* 0x000f68000c1e1500 */
[----:B------:R-:W0:Y:S04]  /*20e0*/  LDS R138, [R11] ;  /* 0x000000000b8a7984 */ /* 0x000e280000000800 */
[----:B------:R-:W1:Y:S04]  /*20f0*/  LDS R139, [R21] ;  /* 0x00000000158b7984 */ /* 0x000e680000000800 */
[----:B------:R-:W3:Y:S04]  /*2100*/  LDS R140, [R22] ;  /* 0x00000000168c7984 */ /* 0x000ee80000000800 */
[----:B------:R-:W3:Y:S01]  /*2110*/  LDS R141, [R23] ;  /* 0x00000000178d7984 */ /* 0x000ee20000000800 */
[----:B------:R-:W-:Y:S01]  /*2120*/  BAR.SYNC.DEFER_BLOCKING 0x0 ;  /* 0x0000000000007b1d */ /* 0x000fe20000010000 */
[C---:B------:R-:W-:Y:S01]  /*2130*/  FMUL R28, R65.reuse, R28 ;  /* 0x0000001c411c7220 */ /* 0x040fe20000400000 */
[----:B------:R-:W-:Y:S01]  /*2140*/  FMUL R29, R65, R29 ;  /* 0x0000001d411d7220 */ /* 0x000fe20000400000 */
[C---:B------:R-:W-:Y:S01]  /*2150*/  FMUL R30, R64.reuse, R30 ;  /* 0x0000001e401e7220 */ /* 0x040fe20000400000 */
[----:B------:R-:W-:Y:S01]  /*2160*/  FMUL R31, R64, R31 ;  /* 0x0000001f401f7220 */ /* 0x000fe20000400000 */
[----:B------:R-:W-:-:S06]  /*2170*/  UIADD3 UR4, UR4, 0x40, URZ ;  /* 0x0000004004047890 */ /* 0x000fcc000fffe03f */
[----:B------:R-:W-:Y:S01]  /*2180*/  ISETP.LE.AND P2, PT, R135, UR4, PT ;  /* 0x0000000487007c0c */ /* 0x000fe2000bf43270 */
[----:B0-----:R-:W-:Y:S01]  /*2190*/  FFMA R8, R65, R8, R138 ;  /* 0x0000000841087223 */ /* 0x001fe2000000008a */
[----:B------:R-:W-:Y:S02]  /*21a0*/  IMAD.MOV.U32 R138, RZ, RZ, R63 ;  /* 0x000000ffff8a7224 */ /* 0x000fe400078e003f */
[----:B-1----:R-:W-:Y:S01]  /*21b0*/  FFMA R7, R64, R7, R139 ;  /* 0x0000000740077223 */ /* 0x002fe2000000008b */
[----:B------:R-:W-:Y:S01]  /*21c0*/  MOV R139, R62 ;  /* 0x0000003e008b7202 */ /* 0x000fe20000000f00 */
[----:B---3--:R-:W-:Y:S01]  /*21d0*/  FFMA R6, R67, R6, R140 ;  /* 0x0000000643067223 */ /* 0x008fe2000000008c */
[----:B------:R-:W-:Y:S02]  /*21e0*/  IMAD.MOV.U32 R140, RZ, RZ, R61 ;  /* 0x000000ffff8c7224 */ /* 0x000fe400078e003d */
[----:B------:R-:W-:Y:S01]  /*21f0*/  FFMA R5, R66, R5, R141 ;  /* 0x0000000542057223 */ /* 0x000fe2000000008d */
[----:B------:R-:W-:Y:S01]  /*2200*/  IMAD.MOV.U32 R141, RZ, RZ, R60 ;  /* 0x000000ffff8d7224 */ /* 0x000fe200078e003c */
[----:B----4-:R0:W-:Y:S04]  /*2210*/  STS.U16 [R9+UR8], R56 ;  /* 0x0000003809007988 */ /* 0x0101e80008000408 */
[----:B--2---:R1:W-:Y:S01]  /*2220*/  STS.U16 [R9+UR8+0x400], R58 ;  /* 0x0004003a09007988 */ /* 0x0043e20008000408 */
[----:B0-----:R-:W-:-:S02]  /*2230*/  F2FP.F16.F32.PACK_AB R56, R144, R57 ;  /* 0x000000399038723e */ /* 0x001fc400000000ff */
[----:B------:R-:W-:Y:S02]  /*2240*/  F2FP.F16.F32.PACK_AB R57, R146, R59 ;  /* 0x0000003b9239723e */ /* 0x000fe400000000ff */
[----:B-1----:R-:W-:Y:S02]  /*2250*/  F2FP.F16.F32.PACK_AB R58, R157, R148 ;  /* 0x000000949d3a723e */ /* 0x002fe400000000ff */
[----:B------:R-:W-:Y:S01]  /*2260*/  F2FP.F16.F32.PACK_AB R59, R159, R150 ;  /* 0x000000969f3b723e */ /* 0x000fe200000000ff */
[----:B------:R-:W-:Y:S04]  /*2270*/  STS.U16 [R9+UR8+0x800], R142 ;  /* 0x0008008e09007988 */ /* 0x000fe80008000408 */
[----:B------:R-:W-:Y:S04]  /*2280*/  STS.U16 [R9+UR8+0xc00], R48 ;  /* 0x000c003009007988 */ /* 0x000fe80008000408 */
[----:B------:R-:W-:Y:S04]  /*2290*/  STS.U16 [R9+UR8+0x1000], R38 ;  /* 0x0010002609007988 */ /* 0x000fe80008000408 */
[----:B-----5:R-:W-:Y:S04]  /*22a0*/  STS.U16 [R9+UR8+0x1400], R50 ;  /* 0x0014003209007988 */ /* 0x020fe80008000408 */
        /* <DEDUP_REMOVED lines=10> */
[----:B------:R0:W-:Y:S01]  /*2350*/  STSM.16.M88.4 [R3+0x3000], R56 ;  /* 0x0030003803007844 */ /* 0x0001e20000000200 */
[----:B------:R-:W-:Y:S06]  /*2360*/  BAR.SYNC.DEFER_BLOCKING 0x0 ;  /* 0x0000000000007b1d */ /* 0x000fec0000010000 */
[----:B------:R-:W-:Y:S04]  /*2370*/  LDSM.16.M88.4 R52, [R12+UR8+0x3000] ;  /* 0x003000080c34783b */ /* 0x000fe80008000200 */
[----:B------:R-:W1:Y:S04]  /*2380*/  LDSM.16.M88.4 R36, [R2+UR8] ;  /* 0x000000080224783b */ /* 0x000e680008000200 */
[----:B------:R-:W2:Y:S04]  /*2390*/  LDSM.16.M88.4 R48, [R12+UR8+0x3800] ;  /* 0x003800080c30783b */ /* 0x000ea80008000200 */
[----:B------:R-:W3:Y:S04]  /*23a0*/  LDSM.16.M88.4 R44, [R130+UR8+0x3000] ;  /* 0x00300008822c783b */ /* 0x000ee80008000200 */
[----:B------:R-:W4:Y:S01]  /*23b0*/  LDSM.16.M88.4 R40, [R130+UR8+0x3800] ;  /* 0x003800088228783b */ /* 0x000f220008000200 */
[C---:B0-----:R-:W-:Y:S01]  /*23c0*/  FMUL R56, R67.reuse, R32 ;  /* 0x0000002043387220 */ /* 0x041fe20000400000 */
[----:B------:R-:W-:Y:S01]  /*23d0*/  FMUL R57, R67, R33 ;  /* 0x0000002143397220 */ /* 0x000fe20000400000 */
[C---:B------:R-:W-:Y:S01]  /*23e0*/  FMUL R58, R66.reuse, R34 ;  /* 0x00000022423a7220 */ /* 0x040fe20000400000 */
[----:B------:R-:W-:-:S02]  /*23f0*/  FMUL R59, R66, R35 ;  /* 0x00000023423b7220 */ /* 0x000fc40000400000 */
[----:B------:R-:W-:Y:S01]  /*2400*/  LDSM.16.M88.4 R32, [R134+UR8] ;  /* 0x000000088620783b */ /* 0x000fe20008000200 */
[-C--:B-1----:R-:W-:Y:S03]  /*2410*/  HMMA.16816.F32 R52, R52, R36.reuse, R28 ;  /* 0x000000243434723c */ /* 0x082fe6000000181c */
[----:B------:R-:W0:Y:S03]  /*2420*/  LDSM.16.M88.4 R28, [R131+UR8+0x3000] ;  /* 0x00300008831c783b */ /* 0x000e260008000200 */
[----:B--2---:R-:W-:Y:S01]  /*2430*/  HMMA.16816.F32 R56, R48, R36, R56 ;  /* 0x000000243038723c */ /* 0x004fe20000001838 */
[----:B------:R-:W1:-:S15]  /*2440*/  LDSM.16.M88.4 R48, [R131+UR8+0x3800] ;  /* 0x003800088330783b */ /* 0x000e5e0008000200 */
[----:B------:R-:W-:-:S02]  /*2450*/  NOP ;  /* 0x0000000000007918 */ /* 0x000fc40000000000 */
[-C--:B---3--:R-:W-:Y:S01]  /*2460*/  HMMA.16816.F32 R44, R44, R38.reuse, R52 ;  /* 0x000000262c2c723c */ /* 0x088fe20000001834 */
[----:B------:R-:W2:Y:S05]  /*2470*/  LDSM.16.M88.4 R52, [R132+UR8+0x3000] ;  /* 0x003000088434783b */ /* 0x000eaa0008000200 */
[----:B----4-:R-:W-:Y:S01]  /*2480*/  HMMA.16816.F32 R40, R40, R38, R56 ;  /* 0x000000262828723c */ /* 0x010fe20000001838 */
[----:B------:R-:W3:-:S15]  /*2490*/  LDSM.16.M88.4 R36, [R132+UR8+0x3800] ;  /* 0x003800088424783b */ /* 0x000ede0008000200 */
[----:B------:R-:W-:-:S02]  /*24a0*/  NOP ;  /* 0x0000000000007918 */ /* 0x000fc40000000000 */
[-C--:B0-----:R-:W-:Y:S01]  /*24b0*/  HMMA.16816.F32 R28, R28, R32.reuse, R44 ;  /* 0x000000201c1c723c */ /* 0x081fe2000000182c */
[----:B------:R-:W0:Y:S05]  /*24c0*/  LDC R45, c[0x0][0x264] ;  /* 0x00009900ff2d7b82 */ /* 0x000e2a0000000800 */
[----:B-1----:R-:W-:Y:S03]  /*24d0*/  HMMA.16816.F32 R40, R48, R32, R40 ;  /* 0x000000203028723c */ /* 0x002fe60000001828 */
[----:B------:R-:W1:-:S15]  /*24e0*/  LDC R44, c[0x0][0x254] ;  /* 0x00009500ff2c7b82 */ /* 0x000e5e0000000800 */
[----:B--2---:R-:W-:Y:S01]  /*24f0*/  HMMA.16816.F32 R28, R52, R34, R28 ;  /* 0x00000022341c723c */ /* 0x004fe2000000181c */
[----:B0-----:R-:W-:-:S05]  /*2500*/  LEA R16, R45, R16, 0x6 ;  /* 0x000000102d107211 */ /* 0x001fca00078e30ff */
[----:B---3--:R-:W-:Y:S01]  /*2510*/  HMMA.16816.F32 R32, R36, R34, R40 ;  /* 0x000000222420723c */ /* 0x008fe20000001828 */
[----:B-1----:R-:W-:Y:S01]  /*2520*/  IMAD R15, R44, 0x40, R15 ;  /* 0x000000402c0f7824 */ /* 0x002fe200078e020f */
[----:B------:R-:W-:-:S07]  /*2530*/  NOP ;  /* 0x0000000000007918 */ /* 0x000fce0000000000 */
[----:B------:R-:W-:-:S15]  /*2540*/  @!P2 BRA `(.L_x_9) ;  /* 0xffffffe800eca947 */ /* 0x000fde000383ffff */
.L_x_0:
[----:B------:R-:W0:Y:S01]  /*2550*/  S2R R26, SR_TID.X ;  /* 0x00000000001a7919 */ /* 0x000e220000002100 */
[----:B------:R-:W-:Y:S01]  /*2560*/  IMAD.MOV.U32 R11, RZ, RZ, R7 ;  /* 0x000000ffff0b7224 */ /* 0x000fe200078e0007 */
[----:B------:R-:W-:Y:S01]  /*2570*/  MOV R21, R8 ;  /* 0x0000000800157202 */ /* 0x000fe20000000f00 */
[----:B------:R-:W-:Y:S01]  /*2580*/  IMAD.MOV.U32 R15, RZ, RZ, R5 ;  /* 0x000000ffff0f7224 */ /* 0x000fe200078e0005 */
[----:B------:R-:W1:Y:S01]  /*2590*/  S2UR UR6, SR_CgaCtaId ;  /* 0x00000000000679c3 */ /* 0x000e620000008800 */
[----:B------:R-:W-:Y:S01]  /*25a0*/  IMAD.MOV.U32 R20, RZ, RZ, R6 ;  /* 0x000000ffff147224 */ /* 0x000fe200078e0006 */
[----:B------:R-:W-:-:S06]  /*25b0*/  FSETP.GEU.AND P5, PT, R11, 1.175494350822287508e-38, PT ;  /* 0x008000000b00780b */ /* 0x000fcc0003fae000 */
[----:B------:R-:W-:Y:S01]  /*25c0*/  BAR.SYNC.DEFER_BLOCKING 0x0 ;  /* 0x0000000000007b1d */ /* 0x000fe20000010000 */
[----:B------:R-:W-:Y:S01]  /*25d0*/  FSETP.GEU.AND P4, PT, R21, 1.175494350822287508e-38, PT ;  /* 0x008000001500780b */ /* 0x000fe20003f8e000 */
[C---:B------:R-:W-:Y:S01]  /*25e0*/  FMUL R3, R20.reuse, 8388608 ;  /* 0x4b00000014037820 */ /* 0x040fe20000400000 */
[----:B------:R-:W-:Y:S02]  /*25f0*/  FSEL R4, RZ, -23, P5 ;  /* 0xc1b80000ff047808 */ /* 0x000fe40002800000 */
[C---:B------:R-:W-:Y:S01]  /*2600*/  FSETP.GT.AND P3, PT, |R15|.reuse, 8.50705917302346158658e+37, PT ;  /* 0x7e8000000f00780b */ /* 0x040fe20003f64200 */
[----:B------:R-:W-:Y:S01]  /*2610*/  UMOV UR5, 0x400 ;  /* 0x0000040000057882 */ /* 0x000fe20000000000 */
[C---:B------:R-:W-:Y:S02]  /*2620*/  FSETP.GEU.AND P1, PT, R15.reuse, 1.175494350822287508e-38, PT ;  /* 0x008000000f00780b */ /* 0x040fe40003f2e000 */
[----:B------:R-:W-:Y:S02]  /*2630*/  FSETP.GEU.AND P2, PT, |R15|, 1.175494350822287508e-38, PT ;  /* 0x008000000f00780b */ /* 0x000fe40003f4e200 */
[----:B------:R-:W-:-:S04]  /*2640*/  FSETP.GEU.AND P6, PT, R20, 1.175494350822287508e-38, PT ;  /* 0x008000001400780b */ /* 0x000fc80003fce000 */
[----:B------:R-:W-:Y:S02]  /*2650*/  FSEL R25, R3, R20, !P6 ;  /* 0x0000001403197208 */ /* 0x000fe40007000000 */
[----:B------:R-:W-:Y:S01]  /*2660*/  FSEL R6, RZ, -23, P6 ;  /* 0xc1b80000ff067808 */ /* 0x000fe20003000000 */
[----:B------:R-:W-:Y:S01]  /*2670*/  @P3 FMUL R35, R35, 0.25 ;  /* 0x3e80000023233820 */ /* 0x000fe20000400000 */
[----:B------:R-:W-:Y:S01]  /*2680*/  @P3 FMUL R34, R34, 0.25 ;  /* 0x3e80000022223820 */ /* 0x000fe20000400000 */
[----:B------:R-:W-:Y:S01]  /*2690*/  FSETP.GEU.AND P6, PT, |R21|, 1.175494350822287508e-38, PT ;  /* 0x008000001500780b */ /* 0x000fe20003fce200 */
[----:B-1----:R-:W-:Y:S01]  /*26a0*/  ULEA UR5, UR6, UR5, 0x18 ;  /* 0x0000000506057291 */ /* 0x002fe2000f8ec03f */
[----:B------:R-:W-:Y:S01]  /*26b0*/  IADD3 R7, R25, -0x3f3504f3, RZ ;  /* 0xc0cafb0d19077810 */ /* 0x000fe20007ffe0ff */
[----:B------:R-:W-:Y:S01]  /*26c0*/  @!P2 FMUL R35, R35, 16777216 ;  /* 0x4b8000002323a820 */ /* 0x000fe20000400000 */
[----:B------:R-:W-:Y:S01]  /*26d0*/  @!P2 FMUL R34, R34, 16777216 ;  /* 0x4b8000002222a820 */ /* 0x000fe20000400000 */
[----:B0-----:R-:W-:Y:S01]  /*26e0*/  SHF.R.U32.HI R0, RZ, 0x4, R26 ;  /* 0x00000004ff007819 */ /* 0x001fe2000001161a */
[----:B------:R-:W-:Y:S01]  /*26f0*/  ULDC.64 UR6, c[0x0][0x270] ;  /* 0x00009c0000067ab9 */ /* 0x000fe20000000a00 */
[C---:B------:R-:W-:Y:S01]  /*2700*/  LOP3.LUT R12, R26.reuse, 0xc0, RZ, 0xc0, !PT ;  /* 0x000000c01a0c7812 */ /* 0x040fe200078ec0ff */
[----:B------:R-:W-:Y:S01]  /*2710*/  UIMAD UR6, UR12, UR6, URZ ;  /* 0x000000060c0672a4 */ /* 0x000fe2000f8e023f */
[----:B------:R-:W-:-:S02]  /*2720*/  LOP3.LUT R17, R26, 0x3, RZ, 0xc0, !PT ;  /* 0x000000031a117812 */ /* 0x000fc400078ec0ff */
[----:B------:R-:W-:Y:S02]  /*2730*/  LOP3.LUT R2, R26, 0xff, RZ, 0xc0, !PT ;  /* 0x000000ff1a027812 */ /* 0x000fe400078ec0ff */
[----:B------:R-:W-:Y:S01]  /*2740*/  LOP3.LUT R0, R0, 0x2, RZ, 0xc0, !PT ;  /* 0x0000000200007812 */ /* 0x000fe200078ec0ff */
[----:B------:R-:W-:Y:S01]  /*2750*/  IMAD R17, R17, 0x8, R12 ;  /* 0x0000000811117824 */ /* 0x000fe200078e020c */
[----:B------:R-:W-:Y:S01]  /*2760*/  ISETP.GE.U32.AND P0, PT, R2, 0x20, PT ;  /* 0x000000200200780c */ /* 0x000fe20003f06070 */
[----:B------:R-:W-:Y:S01]  /*2770*/  FMUL R2, R11, 8388608 ;  /* 0x4b0000000b027820 */ /* 0x000fe20000400000 */
[C---:B------:R-:W-:Y:S01]  /*2780*/  LOP3.LUT R13, R26.reuse, 0x3f, RZ, 0xc0, !PT ;  /* 0x0000003f1a0d7812 */ /* 0x040fe200078ec0ff */
[----:B------:R-:W-:Y:S02]  /*2790*/  IMAD.U32 R17, R17, 0x4, R0 ;  /* 0x0000000411117824 */ /* 0x000fe400078e0000 */
[----:B------:R-:W-:Y:S01]  /*27a0*/  FMUL R0, R21, 8388608 ;  /* 0x4b00000015007820 */ /* 0x000fe20000400000 */
[----:B------:R-:W-:-:S02]  /*27b0*/  LOP3.LUT R22, R26, 0x18, RZ, 0xc0, !PT ;  /* 0x000000181a167812 */ /* 0x000fc400078ec0ff */
[----:B------:R-:W-:Y:S01]  /*27c0*/  FSEL R24, R2, R11, !P5 ;  /* 0x0000000b02187208 */ /* 0x000fe20006800000 */
[----:B------:R-:W-:Y:S01]  /*27d0*/  FMUL R2, R15, 8388608 ;  /* 0x4b0000000f027820 */ /* 0x000fe20000400000 */
[C---:B------:R-:W-:Y:S02]  /*27e0*/  FSETP.GT.AND P5, PT, |R11|.reuse, 8.50705917302346158658e+37, PT ;  /* 0x7e8000000b00780b */ /* 0x040fe40003fa4200 */
[----:B------:R-:W-:Y:S01]  /*27f0*/  FSEL R23, R0, R21, !P4 ;  /* 0x0000001500177208 */ /* 0x000fe20006000000 */
[----:B------:R-:W-:Y:S01]  /*2800*/  VIADD R3, R24, 0xc0cafb0d ;  /* 0xc0cafb0d18037836 */ /* 0x000fe20000000000 */
[----:B------:R-:W-:Y:S02]  /*2810*/  FSEL R0, RZ, -23, P4 ;  /* 0xc1b80000ff007808 */ /* 0x000fe40002000000 */
[----:B------:R-:W-:Y:S02]  /*2820*/  FSETP.GEU.AND P4, PT, |R11|, 1.175494350822287508e-38, PT ;  /* 0x008000000b00780b */ /* 0x000fe40003f8e200 */
[----:B------:R-:W-:Y:S01]  /*2830*/  FSEL R37, R2, R15, !P1 ;  /* 0x0000000f02257208 */ /* 0x000fe20004800000 */
[----:B------:R-:W-:Y:S01]  /*2840*/  @P3 FMUL R15, R15, 0.25 ;  /* 0x3e8000000f0f3820 */ /* 0x000fe20000400000 */
[----:B------:R-:W-:Y:S01]  /*2850*/  FSETP.GT.AND P3, PT, |R21|, 8.50705917302346158658e+37, PT ;  /* 0x7e8000001500780b */ /* 0x000fe20003f64200 */
[----:B------:R-:W-:Y:S01]  /*2860*/  VIADD R2, R23, 0xc0cafb0d ;  /* 0xc0cafb0d17027836 */ /* 0x000fe20000000000 */
[----:B------:R-:W-:Y:S01]  /*2870*/  LEA R13, R22, R13, 0x5 ;  /* 0x0000000d160d7211 */ /* 0x000fe200078e28ff */
[----:B------:R-:W-:Y:S01]  /*2880*/  @P5 FMUL R11, R11, 0.25 ;  /* 0x3e8000000b0b5820 */ /* 0x000fe20000400000 */
[----:B------:R-:W-:Y:S01]  /*2890*/  @P5 FMUL R31, R31, 0.25 ;  /* 0x3e8000001f1f5820 */ /* 0x000fe20000400000 */
[----:B------:R-:W-:Y:S01]  /*28a0*/  @P5 FMUL R30, R30, 0.25 ;  /* 0x3e8000001e1e5820 */ /* 0x000fe20000400000 */
[----:B------:R-:W-:Y:S01]  /*28b0*/  FSETP.GT.AND P5, PT, |R20|, 8.50705917302346158658e+37, PT ;  /* 0x7e8000001400780b */ /* 0x000fe20003fa4200 */
[----:B------:R-:W-:Y:S01]  /*28c0*/  IMAD.SHL.U32 R13, R13, 0x4, RZ ;  /* 0x000000040d0d7824 */ /* 0x000fe200078e00ff */
[----:B------:R-:W-:Y:S01]  /*28d0*/  LOP3.LUT R5, R3, 0xff800000, RZ, 0xc0, !PT ;  /* 0xff80000003057812 */ /* 0x000fe200078ec0ff */
[----:B------:R-:W-:Y:S01]  /*28e0*/  @!P4 FMUL R11, R11, 16777216 ;  /* 0x4b8000000b0bc820 */ /* 0x000fe20000400000 */
[----:B------:R-:W-:Y:S01]  /*28f0*/  @!P4 FMUL R31, R31, 16777216 ;  /* 0x4b8000001f1fc820 */ /* 0x000fe20000400000 */
[----:B------:R-:W-:Y:S01]  /*2900*/  @!P4 FMUL R30, R30, 16777216 ;  /* 0x4b8000001e1ec820 */ /* 0x000fe20000400000 */
[C---:B------:R-:W-:Y:S01]  /*2910*/  FSETP.GEU.AND P4, PT, |R20|.reuse, 1.175494350822287508e-38, PT ;  /* 0x008000001400780b */ /* 0x040fe20003f8e200 */
[----:B------:R-:W-:Y:S01]  /*2920*/  @P3 FMUL R21, R21, 0.25 ;  /* 0x3e80000015153820 */ /* 0x000fe20000400000 */
[----:B------:R-:W-:Y:S01]  /*2930*/  LOP3.LUT R8, R7, 0xff800000, RZ, 0xc0, !PT ;  /* 0xff80000007087812 */ /* 0x000fe200078ec0ff */
[----:B------:R-:W0:Y:S01]  /*2940*/  MUFU.RCP R11, R11 ;  /* 0x0000000b000b7308 */ /* 0x000e220000001000 */
[----:B------:R-:W-:Y:S01]  /*2950*/  I2FP.F32.S32 R7, R5 ;  /* 0x0000000500077245 */ /* 0x000fe20000201400 */
[----:B------:R-:W-:Y:S01]  /*2960*/  @!P6 FMUL R21, R21, 16777216 ;  /* 0x4b8000001515e820 */ /* 0x000fe20000400000 */
[----:B------:R-:W-:Y:S01]  /*2970*/  SHF.R.U32.HI R12, RZ, 0x1, R12 ;  /* 0x00000001ff0c7819 */ /* 0x000fe2000001160c */
[----:B------:R-:W-:Y:S01]  /*2980*/  @P5 FMUL R20, R20, 0.25 ;  /* 0x3e80000014145820 */ /* 0x000fe20000400000 */
[----:B------:R-:W-:Y:S01]  /*2990*/  I2FP.F32.S32 R9, R8 ;  /* 0x0000000800097245 */ /* 0x000fe20000201400 */
[----:B------:R-:W-:Y:S01]  /*29a0*/  @!P2 FMUL R15, R15, 16777216 ;  /* 0x4b8000000f0fa820 */ /* 0x000fe20000400000 */
[----:B------:R-:W-:Y:S01]  /*29b0*/  LOP3.LUT R19, R13, R12, RZ, 0x3c, !PT ;  /* 0x0000000c0d137212 */ /* 0x000fe200078e3cff */
[----:B------:R-:W1:Y:S01]  /*29c0*/  MUFU.RCP R14, R21 ;  /* 0x00000015000e7308 */ /* 0x000e620000001000 */
[----:B------:R-:W-:Y:S01]  /*29d0*/  FFMA.FTZ R4, R7, 1.1920928955078125e-07, R4 ;  /* 0x3400000007047823 */ /* 0x000fe20000010004 */
[----:B------:R-:W-:Y:S01]  /*29e0*/  @!P4 FMUL R20, R20, 16777216 ;  /* 0x4b8000001414c820 */ /* 0x000fe20000400000 */
[----:B------:R-:W-:Y:S01]  /*29f0*/  LOP3.LUT R2, R2, 0xff800000, RZ, 0xc0, !PT ;  /* 0xff80000002027812 */ /* 0x000fe200078ec0ff */
[----:B------:R-:W-:Y:S01]  /*2a00*/  FFMA.FTZ R9, R9, 1.1920928955078125e-07, R6 ;  /* 0x3400000009097823 */ /* 0x000fe20000010006 */
[----:B------:R-:W-:-:S02]  /*2a10*/  VIADD R6, R37, 0xc0cafb0d ;  /* 0xc0cafb0d25067836 */ /* 0x000fc40000000000 */
[----:B------:R-:W-:Y:S01]  /*2a20*/  @P3 FMUL R28, R28, 0.25 ;  /* 0x3e8000001c1c3820 */ /* 0x000fe20000400000 */
[----:B------:R-:W-:Y:S01]  /*2a30*/  I2FP.F32.S32 R3, R2 ;  /* 0x0000000200037245 */ /* 0x000fe20000201400 */
[----:B------:R2:W3:Y:S01]  /*2a40*/  MUFU.RCP R7, R15 ;  /* 0x0000000f00077308 */ /* 0x0004e20000001000 */
[C---:B0-----:R-:W-:Y:S01]  /*2a50*/  FMUL R13, R11.reuse, R31 ;  /* 0x0000001f0b0d7220 */ /* 0x041fe20000400000 */
[----:B------:R-:W-:Y:S01]  /*2a60*/  FMUL R16, R11, R30 ;  /* 0x0000001e0b107220 */ /* 0x000fe20000400000 */
[----:B------:R-:W-:Y:S01]  /*2a70*/  @P3 FMUL R29, R29, 0.25 ;  /* 0x3e8000001d1d3820 */ /* 0x000fe20000400000 */
[----:B------:R-:W-:Y:S01]  /*2a80*/  LOP3.LUT R6, R6, 0xff800000, RZ, 0xc0, !PT ;  /* 0xff80000006067812 */ /* 0x000fe200078ec0ff */
[----:B------:R-:W-:Y:S01]  /*2a90*/  @!P6 FMUL R28, R28, 16777216 ;  /* 0x4b8000001c1ce820 */ /* 0x000fe20000400000 */
[----:B------:R-:W-:Y:S01]  /*2aa0*/  FFMA.FTZ R0, R3, 1.1920928955078125e-07, R0 ;  /* 0x3400000003007823 */ /* 0x000fe20000010000 */
[----:B------:R-:W-:Y:S01]  /*2ab0*/  @!P6 FMUL R29, R29, 16777216 ;  /* 0x4b8000001d1de820 */ /* 0x000fe20000400000 */
[----:B------:R-:W0:Y:S01]  /*2ac0*/  MUFU.RCP R11, R20 ;  /* 0x00000014000b7308 */ /* 0x000e220000001000 */
[----:B------:R-:W-:Y:S01]  /*2ad0*/  @P5 FMUL R33, R33, 0.25 ;  /* 0x3e80000021215820 */ /* 0x000fe20000400000 */
[----:B------:R-:W-:Y:S01]  /*2ae0*/  @P5 FMUL R32, R32, 0.25 ;  /* 0x3e80000020205820 */ /* 0x000fe20000400000 */
[----:B------:R-:W-:Y:S01]  /*2af0*/  FSEL R3, RZ, -23, P1 ;  /* 0xc1b80000ff037808 */ /* 0x000fe20000800000 */
[C---:B-1----:R-:W-:Y:S01]  /*2b00*/  FMUL R18, R14.reuse, R28 ;  /* 0x0000001c0e127220 */ /* 0x042fe20000400000 */
[----:B------:R-:W-:Y:S01]  /*2b10*/  I2FP.F32.S32 R12, R6 ;  /* 0x00000006000c7245 */ /* 0x000fe20000201400 */
[----:B--2---:R-:W-:Y:S01]  /*2b20*/  FMUL R15, R14, R29 ;  /* 0x0000001d0e0f7220 */ /* 0x004fe20000400000 */
[----:B------:R-:W-:Y:S01]  /*2b30*/  LOP3.LUT R28, R26, 0x1c, RZ, 0xc0, !PT ;  /* 0x0000001c1a1c7812 */ /* 0x000fe200078ec0ff */
[----:B------:R-:W-:Y:S01]  /*2b40*/  @!P4 FMUL R33, R33, 16777216 ;  /* 0x4b8000002121c820 */ /* 0x000fe20000400000 */
[----:B------:R-:W-:Y:S01]  /*2b50*/  @!P4 FMUL R32, R32, 16777216 ;  /* 0x4b8000002020c820 */ /* 0x000fe20000400000 */
[----:B------:R-:W-:Y:S01]  /*2b60*/  FFMA.FTZ R12, R12, 1.1920928955078125e-07, R3 ;  /* 0x340000000c0c7823 */ /* 0x000fe20000010003 */
[C---:B---3--:R-:W-:Y:S01]  /*2b70*/  FMUL R3, R7.reuse, R35 ;  /* 0x0000002307037220 */ /* 0x048fe20000400000 */
[----:B------:R-:W-:Y:S01]  /*2b80*/  FMUL R14, R7, R34 ;  /* 0x00000022070e7220 */ /* 0x000fe20000400000 */
[----:B------:R-:W-:Y:S01]  /*2b90*/  F2FP.F16.F32.PACK_AB R13, R13, R16 ;  /* 0x000000100d0d723e */ /* 0x000fe200000000ff */
[----:B------:R-:W-:Y:S01]  /*2ba0*/  IMAD.IADD R17, R28, 0x1, R17 ;  /* 0x000000011c117824 */ /* 0x000fe200078e0211 */
[----:B------:R-:W-:Y:S01]  /*2bb0*/  F2FP.F16.F32.PACK_AB R15, R15, R18 ;  /* 0x000000120f0f723e */ /* 0x000fe200000000ff */
[----:B------:R-:W-:-:S02]  /*2bc0*/  IMAD.IADD R8, R25, 0x1, -R8 ;  /* 0x0000000119087824 */ /* 0x000fc400078e0a08 */
[C---:B0-----:R-:W-:Y:S01]  /*2bd0*/  FMUL R7, R11.reuse, R33 ;  /* 0x000000210b077220 */ /* 0x041fe20000400000 */
[----:B------:R-:W-:Y:S01]  /*2be0*/  FMUL R16, R11, R32 ;  /* 0x000000200b107220 */ /* 0x000fe20000400000 */
[----:B------:R-:W-:Y:S01]  /*2bf0*/  PRMT R20, R15, 0x7632, R20 ;  /* 0x000076320f147816 */ /* 0x000fe20000000014 */
[----:B------:R-:W-:Y:S01]  /*2c00*/  FADD R8, R8, -1 ;  /* 0xbf80000008087421 */ /* 0x000fe20000000000 */
[----:B------:R-:W-:Y:S01]  /*2c10*/  LOP3.LUT R18, R17, 0x20, RZ, 0x3c, !PT ;  /* 0x0000002011127812 */ /* 0x000fe200078e3cff */
[----:B------:R0:W-:Y:S01]  /*2c20*/  STS.U16 [R17+UR5], R15 ;  /* 0x0000000f11007988 */ /* 0x0001e20008000405 */
[----:B------:R-:W-:Y:S01]  /*2c30*/  F2FP.F16.F32.PACK_AB R7, R7, R16 ;  /* 0x000000100707723e */ /* 0x000fe200000000ff */
[----:B------:R-:W-:Y:S01]  /*2c40*/  IMAD.IADD R2, R23, 0x1, -R2 ;  /* 0x0000000117027824 */ /* 0x000fe200078e0a02 */
[C---:B------:R-:W-:Y:S01]  /*2c50*/  PRMT R21, R13.reuse, 0x7610, R21 ;  /* 0x000076100d157816 */ /* 0x040fe20000000015 */
[----:B------:R-:W-:Y:S01]  /*2c60*/  STS.U16 [R17+UR5+0x80], R20 ;  /* 0x0000801411007988 */ /* 0x000fe20008000405 */
[----:B------:R-:W-:Y:S01]  /*2c70*/  PRMT R16, R13, 0x7632, R16 ;  /* 0x000076320d107816 */ /* 0x000fe20000000010 */
[----:B------:R-:W-:Y:S01]  /*2c80*/  IMAD.IADD R5, R24, 0x1, -R5 ;  /* 0x0000000118057824 */ /* 0x000fe200078e0a05 */
[----:B------:R-:W-:Y:S01]  /*2c90*/  F2FP.F16.F32.PACK_AB R3, R3, R14 ;  /* 0x0000000e0303723e */ /* 0x000fe200000000ff */
[----:B------:R-:W-:Y:S01]  /*2ca0*/  STS.U16 [R18+UR5+0x400], R21 ;  /* 0x0004001512007988 */ /* 0x000fe20008000405 */
[----:B------:R-:W-:Y:S01]  /*2cb0*/  LOP3.LUT R11, R17, 0x40, RZ, 0x3c, !PT ;  /* 0x00000040110b7812 */ /* 0x000fe200078e3cff */
[----:B------:R-:W-:Y:S01]  /*2cc0*/  FADD R2, R2, -1 ;  /* 0xbf80000002027421 */ /* 0x000fe20000000000 */
[----:B------:R-:W-:Y:S01]  /*2cd0*/  MOV R14, 0x3dc6b27f ;  /* 0x3dc6b27f000e7802 */ /* 0x000fe20000000f00 */
[----:B------:R-:W-:Y:S01]  /*2ce0*/  STS.U16 [R18+UR5+0x480], R16 ;  /* 0x0004801012007988 */ /* 0x000fe20008000405 */
[----:B------:R-:W-:Y:S01]  /*2cf0*/  PRMT R27, R7, 0x7632, R27 ;  /* 0x00007632071b7816 */ /* 0x000fe2000000001b */
[----:B------:R-:W-:-:S02]  /*2d00*/  IMAD.IADD R6, R37, 0x1, -R6 ;  /* 0x0000000125067824 */ /* 0x000fc400078e0a06 */
[----:B------:R-:W-:Y:S01]  /*2d10*/  FADD R5, R5, -1 ;  /* 0xbf80000005057421 */ /* 0x000fe20000000000 */
[----:B------:R1:W-:Y:S01]  /*2d20*/  STS.U16 [R11+UR5+0x800], R7 ;  /* 0x000800070b007988 */ /* 0x0003e20008000405 */
[C---:B------:R-:W-:Y:S01]  /*2d30*/  PRMT R29, R3.reuse, 0x7610, R29 ;  /* 0x00007610031d7816 */ /* 0x040fe2000000001d */
[----:B------:R-:W2:Y:S01]  /*2d40*/  LDC.64 R32, c[0x0][0x230] ;  /* 0x00008c00ff207b82 */ /* 0x000ea20000000a00 */
[----:B0-----:R-:W-:Y:S01]  /*2d50*/  PRMT R15, R3, 0x7632, R15 ;  /* 0x00007632030f7816 */ /* 0x001fe2000000000f */
[----:B------:R0:W-:Y:S01]  /*2d60*/  STS.U16 [R11+UR5+0x880], R27 ;  /* 0x0008801b0b007988 */ /* 0x0001e20008000405 */
[CC--:B------:R-:W-:Y:S01]  /*2d70*/  FFMA.FTZ R3, R2.reuse, R14.reuse, -0.16845393180847167969 ;  /* 0xbe2c7f3002037423 */ /* 0x0c0fe2000001000e */
[----:B------:R-:W-:Y:S02]  /*2d80*/  LOP3.LUT R13, R17, 0x60, RZ, 0x3c, !PT ;  /* 0x00000060110d7812 */ /* 0x000fe400078e3cff */
[----:B------:R-:W-:Y:S01]  /*2d90*/  ISETP.GE.U32.AND P4, PT, R23, 0x7f800000, PT ;  /* 0x7f8000001700780c */ /* 0x000fe20003f86070 */
[----:B------:R-:W-:Y:S01]  /*2da0*/  FFMA.FTZ R3, R2, R3, 0.1716887056827545166 ;  /* 0x3e2fcf2a02037423 */ /* 0x000fe20000010003 */
[-C--:B-1----:R-:W-:Y:S01]  /*2db0*/  FFMA.FTZ R7, R8, R14.reuse, -0.16845393180847167969 ;  /* 0xbe2c7f3008077423 */ /* 0x082fe2000001000e */
[----:B------:R-:W-:Y:S01]  /*2dc0*/  STS.U16 [R13+UR5+0xc00], R29 ;  /* 0x000c001d0d007988 */ /* 0x000fe20008000405 */
[----:B------:R-:W1:Y:S01]  /*2dd0*/  LDC R16, c[0x0][0x278] ;  /* 0x00009e00ff107b82 */ /* 0x000e620000000800 */
[----:B------:R-:W-:Y:S01]  /*2de0*/  FFMA.FTZ R3, R2, R3, -0.17900948226451873779 ;  /* 0xbe374e4302037423 */ /* 0x000fe20000010003 */
[----:B------:R-:W-:Y:S01]  /*2df0*/  FFMA.FTZ R7, R8, R7, 0.1716887056827545166 ;  /* 0x3e2fcf2a08077423 */ /* 0x000fe20000010007 */
[----:B0-----:R-:W-:Y:S01]  /*2e00*/  FADD R11, R6, -1 ;  /* 0xbf800000060b7421 */ /* 0x001fe20000000000 */
[-C--:B------:R-:W-:Y:S01]  /*2e10*/  FFMA.FTZ R6, R5, R14.reuse, -0.16845393180847167969 ;  /* 0xbe2c7f3005067423 */ /* 0x080fe2000001000e */
[----:B------:R-:W-:Y:S01]  /*2e20*/  FFMA.FTZ R3, R2, R3, 0.20512372255325317383 ;  /* 0x3e520bf402037423 */ /* 0x000fe20000010003 */
[----:B------:R-:W-:Y:S01]  /*2e30*/  FFMA.FTZ R7, R8, R7, -0.17900948226451873779 ;  /* 0xbe374e4308077423 */ /* 0x000fe20000010007 */
[----:B------:R-:W-:Y:S01]  /*2e40*/  FFMA.FTZ R14, R11, R14, -0.16845393180847167969 ;  /* 0xbe2c7f300b0e7423 */ /* 0x000fe2000001000e */
[----:B------:R-:W-:Y:S01]  /*2e50*/  FFMA.FTZ R6, R5, R6, 0.1716887056827545166 ;  /* 0x3e2fcf2a05067423 */ /* 0x000fe20000010006 */
[----:B------:R-:W-:Y:S01]  /*2e60*/  FFMA.FTZ R3, R2, R3, -0.24046532809734344482 ;  /* 0xbe763c8b02037423 */ /* 0x000fe20000010003 */
[----:B------:R-:W-:Y:S01]  /*2e70*/  FFMA.FTZ R7, R8, R7, 0.20512372255325317383 ;  /* 0x3e520bf408077423 */ /* 0x000fe20000010007 */
[----:B------:R-:W-:Y:S01]  /*2e80*/  FFMA.FTZ R14, R11, R14, 0.1716887056827545166 ;  /* 0x3e2fcf2a0b0e7423 */ /* 0x000fe2000001000e */
[----:B------:R-:W-:Y:S01]  /*2e90*/  FFMA.FTZ R6, R5, R6, -0.17900948226451873779 ;  /* 0xbe374e4305067423 */ /* 0x000fe20000010006 */
[----:B------:R-:W-:Y:S01]  /*2ea0*/  FFMA.FTZ R3, R2, R3, 0.28857114911079406738 ;  /* 0x3e93bf9902037423 */ /* 0x000fe20000010003 */
[----:B------:R-:W-:Y:S01]  /*2eb0*/  FFMA.FTZ R7, R8, R7, -0.24046532809734344482 ;  /* 0xbe763c8b08077423 */ /* 0x000fe20000010007 */
[----:B------:R-:W-:Y:S01]  /*2ec0*/  FFMA.FTZ R14, R11, R14, -0.17900948226451873779 ;  /* 0xbe374e430b0e7423 */ /* 0x000fe2000001000e */
[----:B------:R-:W-:Y:S01]  /*2ed0*/  FFMA.FTZ R6, R5, R6, 0.20512372255325317383 ;  /* 0x3e520bf405067423 */ /* 0x000fe20000010006 */
[----:B------:R-:W-:Y:S01]  /*2ee0*/  FFMA.FTZ R3, R2, R3, -0.36067417263984680176 ;  /* 0xbeb8aa4902037423 */ /* 0x000fe20000010003 */
[----:B------:R-:W-:Y:S01]  /*2ef0*/  FFMA.FTZ R7, R8, R7, 0.28857114911079406738 ;  /* 0x3e93bf9908077423 */ /* 0x000fe20000010007 */
[----:B------:R-:W-:Y:S01]  /*2f00*/  FFMA.FTZ R14, R11, R14, 0.20512372255325317383 ;  /* 0x3e520bf40b0e7423 */ /* 0x000fe2000001000e */
[----:B------:R-:W-:Y:S01]  /*2f10*/  FFMA.FTZ R6, R5, R6, -0.24046532809734344482 ;  /* 0xbe763c8b05067423 */ /* 0x000fe20000010006 */
[----:B------:R-:W-:Y:S01]  /*2f20*/  FFMA.FTZ R3, R2, R3, 0.48089820146560668945 ;  /* 0x3ef6384a02037423 */ /* 0x000fe20000010003 */
[----:B------:R-:W-:Y:S01]  /*2f30*/  FFMA.FTZ R7, R8, R7, -0.36067417263984680176 ;  /* 0xbeb8aa4908077423 */ /* 0x000fe20000010007 */
[----:B------:R-:W-:Y:S01]  /*2f40*/  FFMA.FTZ R14, R11, R14, -0.24046532809734344482 ;  /* 0xbe763c8b0b0e7423 */ /* 0x000fe2000001000e */
[----:B------:R-:W-:Y:S01]  /*2f50*/  FFMA.FTZ R6, R5, R6, 0.28857114911079406738 ;  /* 0x3e93bf9905067423 */ /* 0x000fe20000010006 */
[----:B------:R-:W-:Y:S01]  /*2f60*/  FFMA.FTZ R3, R2, R3, -0.72134751081466674805 ;  /* 0xbf38aa3b02037423 */ /* 0x000fe20000010003 */
[C---:B------:R-:W-:Y:S01]  /*2f70*/  FFMA.FTZ R7, R8.reuse, R7, 0.48089820146560668945 ;  /* 0x3ef6384a08077423 */ /* 0x040fe20000010007 */
[----:B------:R-:W-:Y:S01]  /*2f80*/  FFMA.FTZ R14, R11, R14, 0.28857114911079406738 ;  /* 0x3e93bf990b0e7423 */ /* 0x000fe2000001000e */
[----:B------:R-:W-:Y:S01]  /*2f90*/  FFMA.FTZ R6, R5, R6, -0.36067417263984680176 ;  /* 0xbeb8aa4905067423 */ /* 0x000fe20000010006 */
[----:B------:R0:W-:Y:S01]  /*2fa0*/  STS.U16 [R13+UR5+0xc80], R15 ;  /* 0x000c800f0d007988 */ /* 0x0001e20008000405 */
[C---:B------:R-:W-:Y:S01]  /*2fb0*/  FFMA.FTZ R7, R8.reuse, R7, -0.72134751081466674805 ;  /* 0xbf38aa3b08077423 */ /* 0x040fe20000010007 */
[----:B------:R-:W-:Y:S01]  /*2fc0*/  FFMA.FTZ R14, R11, R14, -0.36067417263984680176 ;  /* 0xbeb8aa490b0e7423 */ /* 0x000fe2000001000e */
[----:B------:R-:W-:Y:S01]  /*2fd0*/  FFMA.FTZ R6, R5, R6, 0.48089820146560668945 ;  /* 0x3ef6384a05067423 */ /* 0x000fe20000010006 */
[----:B------:R-:W-:Y:S01]  /*2fe0*/  BAR.SYNC.DEFER_BLOCKING 0x0 ;  /* 0x0000000000007b1d */ /* 0x000fe20000010000 */
[----:B------:R-:W-:Y:S01]  /*2ff0*/  FMUL R7, R8, R7 ;  /* 0x0000000708077220 */ /* 0x000fe20000400000 */
[----:B------:R-:W-:Y:S01]  /*3000*/  FFMA.FTZ R14, R11, R14, 0.48089820146560668945 ;  /* 0x3ef6384a0b0e7423 */ /* 0x000fe2000001000e */
[----:B------:R-:W-:Y:S01]  /*3010*/  FFMA.FTZ R6, R5, R6, -0.72134751081466674805 ;  /* 0xbf38aa3b05067423 */ /* 0x000fe20000010006 */
[----:B------:R-:W-:Y:S01]  /*3020*/  FMUL R3, R2, R3 ;  /* 0x0000000302037220 */ /* 0x000fe20000400000 */
[C---:B------:R-:W-:Y:S01]  /*3030*/  FMUL R7, R8.reuse, R7 ;  /* 0x0000000708077220 */ /* 0x040fe20000400000 */
[----:B------:R-:W-:Y:S01]  /*3040*/  FFMA.FTZ R14, R11, R14, -0.72134751081466674805 ;  /* 0xbf38aa3b0b0e7423 */ /* 0x000fe2000001000e */
[----:B------:R-:W-:Y:S01]  /*3050*/  FMUL R6, R5, R6 ;  /* 0x0000000605067220 */ /* 0x000fe20000400000 */
[----:B------:R-:W-:Y:S01]  /*3060*/  ISETP.GE.U32.AND P1, PT, R25, 0x7f800000, PT ;  /* 0x7f8000001900780c */ /* 0x000fe20003f26070 */
[----:B------:R-:W-:Y:S01]  /*3070*/  FFMA.FTZ R8, R8, 1.4426950216293334961, R7 ;  /* 0x3fb8aa3b08087823 */ /* 0x000fe20000010007 */
[----:B------:R-:W-:Y:S01]  /*3080*/  FMUL R3, R2, R3 ;  /* 0x0000000302037220 */ /* 0x000fe20000400000 */
[----:B------:R-:W-:Y:S01]  /*3090*/  ISETP.GE.U32.AND P5, PT, R24, 0x7f800000, PT ;  /* 0x7f8000001800780c */ /* 0x000fe20003fa6070 */
[----:B------:R-:W-:Y:S01]  /*30a0*/  FMUL R14, R11, R14 ;  /* 0x0000000e0b0e7220 */ /* 0x000fe20000400000 */
[----:B------:R-:W-:Y:S01]  /*30b0*/  FADD R20, R9, R8 ;  /* 0x0000000809147221 */ /* 0x000fe20000000000 */
[----:B------:R-:W-:Y:S01]  /*30c0*/  FMUL R6, R5, R6 ;  /* 0x0000000605067220 */ /* 0x000fe20000400000 */
[----:B------:R-:W3:Y:S01]  /*30d0*/  LDC.64 R8, c[0x0][0x228] ;  /* 0x00008a00ff087b82 */ /* 0x000ee20000000a00 */
[----:B------:R-:W-:Y:S01]  /*30e0*/  FFMA.FTZ R3, R2, 1.4426950216293334961, R3 ;  /* 0x3fb8aa3b02037823 */ /* 0x000fe20000010003 */
[----:B------:R-:W-:Y:S01]  /*30f0*/  FMUL R14, R11, R14 ;  /* 0x0000000e0b0e7220 */ /* 0x000fe20000400000 */
[----:B------:R-:W-:Y:S01]  /*3100*/  @P4 MOV R2, 0x7f800000 ;  /* 0x7f80000000024802 */ /* 0x000fe20000000f00 */
[----:B------:R-:W-:Y:S01]  /*3110*/  FFMA.FTZ R5, R5, 1.4426950216293334961, R6 ;  /* 0x3fb8aa3b05057823 */ /* 0x000fe20000010006 */
[----:B------:R-:W-:Y:S01]  /*3120*/  ISETP.GE.U32.AND P3, PT, R37, 0x7f800000, PT ;  /* 0x7f8000002500780c */ /* 0x000fe20003f66070 */
[----:B------:R-:W-:Y:S01]  /*3130*/  FFMA.FTZ R7, R11, 1.4426950216293334961, R14 ;  /* 0x3fb8aa3b0b077823 */ /* 0x000fe2000001000e */
[----:B------:R-:W-:Y:S01]  /*3140*/  FADD R0, R0, R3 ;  /* 0x0000000300007221 */ /* 0x000fe20000000000 */
[----:B------:R-:W-:Y:S01]  /*3150*/  FADD R11, R4, R5 ;  /* 0x00000005040b7221 */ /* 0x000fe20000000000 */
[----:B------:R-:W-:Y:S01]  /*3160*/  @P4 FFMA.FTZ R0, R23, R2, +INF ;  /* 0x7f80000017004423 */ /* 0x000fe20000010002 */
[----:B------:R-:W-:Y:S01]  /*3170*/  @P1 IMAD.MOV.U32 R2, RZ, RZ, 0x7f800000 ;  /* 0x7f800000ff021424 */ /* 0x000fe200078e00ff */
[----:B------:R-:W-:Y:S01]  /*3180*/  SHF.R.U32.HI R5, RZ, 0x5, R26 ;  /* 0x00000005ff057819 */ /* 0x000fe2000001161a */
[----:B------:R-:W-:Y:S01]  /*3190*/  @P5 IMAD.MOV.U32 R3, RZ, RZ, 0x7f800000 ;  /* 0x7f800000ff035424 */ /* 0x000fe200078e00ff */
[----:B------:R-:W-:Y:S01]  /*31a0*/  LDS R27, [R19+UR5+0x100] ;  /* 0x00010005131b7984 */ /* 0x000fe20008000800 */
[----:B------:R-:W-:Y:S01]  /*31b0*/  @P1 FFMA.FTZ R20, R25, R2, +INF ;  /* 0x7f80000019141423 */ /* 0x000fe20000010002 */
[----:B------:R-:W-:Y:S01]  /*31c0*/  SGXT.U32 R5, R5, 0x3 ;  /* 0x000000030505781a */ /* 0x000fe20000000000 */
[----:B------:R-:W-:-:S02]  /*31d0*/  IMAD R2, R10, UR7, RZ ;  /* 0x000000070a027c24 */ /* 0x000fc4000f8e02ff */
[----:B------:R-:W-:Y:S01]  /*31e0*/  @P5 FFMA.FTZ R11, R24, R3, +INF ;  /* 0x7f800000180b5423 */ /* 0x000fe20000010003 */
[----:B------:R-:W-:Y:S01]  /*31f0*/  FSETP.NEU.AND P5, PT, R25, RZ, PT ;  /* 0x000000ff1900720b */ /* 0x000fe20003fad000 */
[----:B------:R-:W-:Y:S01]  /*3200*/  USHF.L.U32 UR7, UR6, 0x1, URZ ;  /* 0x0000000106077899 */ /* 0x000fe2000800063f */
[----:B------:R-:W4:Y:S01]  /*3210*/  LDS R25, [R19+UR5] ;  /* 0x0000000513197984 */ /* 0x000f220008000800 */
[----:B------:R-:W-:Y:S01]  /*3220*/  @P3 IMAD.MOV.U32 R4, RZ, RZ, 0x7f800000 ;  /* 0x7f800000ff043424 */ /* 0x000fe200078e00ff */
[----:B------:R-:W-:Y:S01]  /*3230*/  SHF.L.U32 R3, R2, 0x1, RZ ;  /* 0x0000000102037819 */ /* 0x000fe200000006ff */
[----:B-1----:R-:W-:Y:S02]  /*3240*/  IMAD R5, R5, R16, RZ ;  /* 0x0000001005057224 */ /* 0x002fe400078e02ff */
[----:B------:R-:W-:Y:S01]  /*3250*/  FADD R21, R12, R7 ;  /* 0x000000070c157221 */ /* 0x000fe20000000000 */
[----:B------:R-:W-:Y:S01]  /*3260*/  @P3 FFMA.FTZ R21, R37, R4, +INF ;  /* 0x7f80000025153423 */ /* 0x000fe20000010004 */
[----:B---3--:R-:W-:Y:S01]  /*3270*/  IADD3 R18, P1, P3, R3, UR7, R8 ;  /* 0x0000000703127c10 */ /* 0x008fe2000fb3e008 */
[----:B------:R-:W-:Y:S01]  /*3280*/  IMAD R7, R16, 0x8, R5 ;  /* 0x0000000810077824 */ /* 0x000fe200078e0205 */
[----:B------:R-:W-:Y:S01]  /*3290*/  UIMAD.WIDE UR6, UR6, 0x2, URZ ;  /* 0x00000002060678a5 */ /* 0x000fe2000f8e023f */
[----:B------:R-:W1:Y:S01]  /*32a0*/  LDS R29, [R19+UR5+0x200] ;  /* 0x00020005131d7984 */ /* 0x000e620008000800 */
[----:B------:R-:W-:Y:S01]  /*32b0*/  IMAD.HI R2, R2, 0x2, RZ ;  /* 0x0000000202027827 */ /* 0x000fe200078e02ff */
[----:B------:R-:W-:-:S02]  /*32c0*/  FSETP.NEU.AND P4, PT, R24, RZ, PT ;  /* 0x000000ff1800720b */ /* 0x000fc40003f8d000 */
[----:B------:R3:W5:Y:S01]  /*32d0*/  LDS R31, [R19+UR5+0x300] ;  /* 0x00030005131f7984 */ /* 0x0007620008000800 */
[----:B------:R-:W-:Y:S01]  /*32e0*/  IMAD R8, R16, 0x8, R7 ;  /* 0x0000000810087824 */ /* 0x000fe200078e0207 */
[----:B------:R-:W-:Y:S01]  /*32f0*/  IADD3.X R24, R2, UR7, R9, P1, P3 ;  /* 0x0000000702187c10 */ /* 0x000fe20008fe6409 */
[----:B------:R-:W-:Y:S01]  /*3300*/  IMAD.SHL.U32 R3, R26, 0x10, RZ ;  /* 0x000000101a037824 */ /* 0x000fe200078e00ff */
[----:B------:R-:W-:Y:S01]  /*3310*/  LEA R2, P1, R5, R18, 0x1 ;  /* 0x0000001205027211 */ /* 0x000fe200078208ff */
[----:B------:R-:W-:Y:S01]  /*3320*/  ULDC UR6, c[0x0][0x27c] ;  /* 0x00009f0000067ab9 */ /* 0x000fe20000000800 */
[C---:B------:R-:W-:Y:S01]  /*3330*/  LEA R9, R16.reuse, R8, 0x3 ;  /* 0x0000000810097211 */ /* 0x040fe200078e18ff */
[----:B------:R-:W-:Y:S01]  /*3340*/  UIMAD UR6, UR12, UR6, URZ ;  /* 0x000000060c0672a4 */ /* 0x000fe2000f8e023f */
[----:B------:R-:W-:Y:S02]  /*3350*/  LOP3.LUT R3, R3, 0x70, RZ, 0xc0, !PT ;  /* 0x0000007003037812 */ /* 0x000fe400078ec0ff */
[-C--:B------:R-:W-:Y:S01]  /*3360*/  LEA R4, P3, R7, R18.reuse, 0x1 ;  /* 0x0000001207047211 */ /* 0x080fe200078608ff */
[----:B0-----:R-:W-:Y:S01]  /*3370*/  IMAD R13, R16, 0x8, R9 ;  /* 0x00000008100d7824 */ /* 0x001fe200078e0209 */
[----:B------:R-:W-:Y:S01]  /*3380*/  FSETP.NEU.AND P2, PT, R23, RZ, PT ;  /* 0x000000ff1700720b */ /* 0x000fe20003f4d000 */
[----:B------:R-:W-:Y:S01]  /*3390*/  VIADD R23, R3, UR5 ;  /* 0x0000000503177c36 */ /* 0x000fe20008000000 */
[----:B------:R-:W-:Y:S01]  /*33a0*/  LEA R6, P6, R8, R18, 0x1 ;  /* 0x0000001208067211 */ /* 0x000fe200078c08ff */
[C---:B------:R-:W-:Y:S01]  /*33b0*/  IMAD R15, R16.reuse, 0x8, R13 ;  /* 0x00000008100f7824 */ /* 0x040fe200078e020d */
[-C--:B------:R-:W-:Y:S01]  /*33c0*/  LEA.HI.X.SX32 R3, R5, R24.reuse, 0x1, P1 ;  /* 0x0000001805037211 */ /* 0x080fe200008f0eff */
[----:B------:R-:W-:Y:S01]  /*33d0*/  USHF.L.U32 UR9, UR6, 0x2, URZ ;  /* 0x0000000206097899 */ /* 0x000fe2000800063f */
[----:B------:R-:W-:Y:S01]  /*33e0*/  LEA.HI.X.SX32 R5, R7, R24, 0x1, P3 ;  /* 0x0000001807057211 */ /* 0x000fe200018f0eff */
[----:B------:R-:W-:Y:S01]  /*33f0*/  UIMAD.WIDE UR6, UR6, 0x4, URZ ;  /* 0x00000004060678a5 */ /* 0x000fe2000f8e023f */
[----:B------:R-:W-:-:S02]  /*3400*/  LEA R17, R16, R15, 0x3 ;  /* 0x0000000f10117211 */ /* 0x000fc400078e18ff */
[----:B------:R-:W-:Y:S02]  /*3410*/  LEA.HI.X.SX32 R7, R8, R24, 0x1, P6 ;  /* 0x0000001808077211 */ /* 0x000fe400030f0eff */
[-C--:B------:R-:W-:Y:S01]  /*3420*/  LEA R12, P3, R13, R18.reuse, 0x1 ;  /* 0x000000120d0c7211 */ /* 0x080fe200078608ff */
[----:B---3--:R-:W-:Y:S01]  /*3430*/  IMAD R19, R16, 0x8, R17 ;  /* 0x0000000810137824 */ /* 0x008fe200078e0211 */
[----:B------:R-:W-:Y:S01]  /*3440*/  LEA R14, P6, R15, R18, 0x1 ;  /* 0x000000120f0e7211 */ /* 0x000fe200078c08ff */
[----:B----4-:R0:W-:Y:S01]  /*3450*/  STG.E.U16 desc[UR10][R2.64], R25 ;  /* 0x0000001902007986 */ /* 0x0101e2000c10150a */
[----:B------:R-:W-:Y:S02]  /*3460*/  LEA.HI.X.SX32 R13, R13, R24, 0x1, P3 ;  /* 0x000000180d0d7211 */ /* 0x000fe400018f0eff */
[----:B------:R-:W-:Y:S02]  /*3470*/  LEA R8, P1, R9, R18, 0x1 ;  /* 0x0000001209087211 */ /* 0x000fe400078208ff */
[----:B------:R-:W-:-:S02]  /*3480*/  LEA.HI.X.SX32 R15, R15, R24, 0x1, P6 ;  /* 0x000000180f0f7211 */ /* 0x000fc400030f0eff */
[-C--:B------:R-:W-:Y:S02]  /*3490*/  LEA R16, P3, R17, R18.reuse, 0x1 ;  /* 0x0000001211107211 */ /* 0x080fe400078608ff */
[----:B------:R-:W-:Y:S02]  /*34a0*/  LEA R18, P6, R19, R18, 0x1 ;  /* 0x0000001213127211 */ /* 0x000fe400078c08ff */
[----:B------:R-:W-:Y:S02]  /*34b0*/  LEA.HI R23, R22, R23, RZ, 0x1f ;  /* 0x0000001716177211 */ /* 0x000fe400078ff8ff */
[----:B------:R-:W-:Y:S02]  /*34c0*/  PRMT R22, R25, 0x7632, R22 ;  /* 0x0000763219167816 */ /* 0x000fe40000000016 */
[-C--:B------:R-:W-:Y:S02]  /*34d0*/  LEA.HI.X.SX32 R9, R9, R24.reuse, 0x1, P1 ;  /* 0x0000001809097211 */ /* 0x080fe400008f0eff */
[-C--:B------:R-:W-:Y:S01]  /*34e0*/  LEA.HI.X.SX32 R17, R17, R24.reuse, 0x1, P3 ;  /* 0x0000001811117211 */ /* 0x080fe200018f0eff */
[----:B------:R3:W-:Y:S01]  /*34f0*/  STG.E.U16 desc[UR10][R4.64], R22 ;  /* 0x0000001604007986 */ /* 0x0007e2000c10150a */
[----:B------:R-:W-:-:S02]  /*3500*/  LEA.HI.X.SX32 R19, R19, R24, 0x1, P6 ;  /* 0x0000001813137211 */ /* 0x000fc400030f0eff */
[----:B------:R-:W-:Y:S01]  /*3510*/  PRMT R24, R27, 0x7632, R24 ;  /* 0x000076321b187816 */ /* 0x000fe20000000018 */
[----:B------:R4:W-:Y:S01]  /*3520*/  STG.E.U16 desc[UR10][R6.64], R27 ;  /* 0x0000001b06007986 */ /* 0x0009e2000c10150a */
[----:B------:R-:W-:Y:S02]  /*3530*/  FSETP.NEU.AND P1, PT, R37, RZ, PT ;  /* 0x000000ff2500720b */ /* 0x000fe40003f2d000 */
[----:B------:R-:W-:Y:S01]  /*3540*/  FSEL R0, R0, -INF , P2 ;  /* 0xff80000000007808 */ /* 0x000fe20001000000 */
[----:B------:R5:W-:Y:S01]  /*3550*/  STG.E.U16 desc[UR10][R8.64], R24 ;  /* 0x0000001808007986 */ /* 0x000be2000c10150a */
[----:B------:R-:W-:Y:S02]  /*3560*/  FSEL R11, R11, -INF , P4 ;  /* 0xff8000000b0b7808 */ /* 0x000fe40002000000 */
[----:B0-----:R-:W-:Y:S01]  /*3570*/  FSEL R3, R20, -INF , P5 ;  /* 0xff80000014037808 */ /* 0x001fe20002800000 */
[----:B-1----:R-:W-:Y:S01]  /*3580*/  STG.E.U16 desc[UR10][R12.64], R29 ;  /* 0x0000001d0c007986 */ /* 0x002fe2000c10150a */
[----:B------:R-:W-:Y:S01]  /*3590*/  FSEL R2, R21, -INF , P1 ;  /* 0xff80000015027808 */ /* 0x000fe20000800000 */
[----:B---3--:R-:W-:Y:S01]  /*35a0*/  FFMA R4, R0, 0.69314718246459960938, R61 ;  /* 0x3f31721800047823 */ /* 0x008fe2000000003d */
[----:B------:R-:W-:Y:S01]  /*35b0*/  FFMA R5, R11, 0.69314718246459960938, R60 ;  /* 0x3f3172180b057823 */ /* 0x000fe2000000003c */
[----:B----4-:R-:W-:Y:S01]  /*35c0*/  PRMT R7, R29, 0x7632, R7 ;  /* 0x000076321d077816 */ /* 0x010fe20000000007 */
[----:B------:R-:W-:Y:S01]  /*35d0*/  FFMA R6, R3, 0.69314718246459960938, R62 ;  /* 0x3f31721803067823 */ /* 0x000fe2000000003e */
[----:B------:R-:W-:Y:S01]  /*35e0*/  LEA R0, R28, UR5, 0x2 ;  /* 0x000000051c007c11 */ /* 0x000fe2000f8e10ff */
[C---:B------:R-:W-:Y:S01]  /*35f0*/  IMAD.SHL.U32 R3, R10.reuse, 0x4, RZ ;  /* 0x000000040a037824 */ /* 0x040fe200078e00ff */
[----:B-----5:R-:W-:Y:S01]  /*3600*/  PRMT R9, R31, 0x7632, R9 ;  /* 0x000076321f097816 */ /* 0x020fe20000000009 */
[----:B------:R0:W-:Y:S01]  /*3610*/  STG.E.U16 desc[UR10][R14.64], R7 ;  /* 0x000000070e007986 */ /* 0x0001e2000c10150a */
[----:B------:R-:W-:-:S03]  /*3620*/  IMAD.HI R10, R10, 0x4, RZ ;  /* 0x000000040a0a7827 */ /* 0x000fc600078e02ff */
[----:B------:R1:W-:Y:S04]  /*3630*/  STG.E.U16 desc[UR10][R16.64], R31 ;  /* 0x0000001f10007986 */ /* 0x0003e8000c10150a */
[----:B------:R1:W-:Y:S01]  /*3640*/  STG.E.U16 desc[UR10][R18.64], R9 ;  /* 0x0000000912007986 */ /* 0x0003e2000c10150a */
[----:B0-----:R-:W-:Y:S01]  /*3650*/  FFMA R7, R2, 0.69314718246459960938, R63 ;  /* 0x3f31721802077823 */ /* 0x001fe2000000003f */
[----:B------:R-:W-:Y:S01]  /*3660*/  BAR.SYNC.DEFER_BLOCKING 0x0 ;  /* 0x0000000000007b1d */ /* 0x000fe20000010000 */
[----:B--2---:R-:W-:-:S04]  /*3670*/  IADD3 R2, P1, P2, R3, UR9, R32 ;  /* 0x0000000903027c10 */ /* 0x004fc8000fa3e020 */
[----:B------:R-:W-:Y:S01]  /*3680*/  IADD3.X R3, R10, UR7, R33, P1, P2 ;  /* 0x000000070a037c10 */ /* 0x000fe20008fe4421 */
[----:B------:R1:W-:Y:S02]  /*3690*/  STS.128 [R0], R4 ;  /* 0x0000000400007388 */ /* 0x0003e40000000c00 */
[----:B------:R-:W-:Y:S06]  /*36a0*/  BAR.SYNC.DEFER_BLOCKING 0x0 ;  /* 0x0000000000007b1d */ /* 0x000fec0000010000 */
[----:B------:R-:W-:Y:S05]  /*36b0*/  @P0 EXIT ;  /* 0x000000000000094d */ /* 0x000fea0003800000 */
[----:B------:R-:W0:Y:S04]  /*36c0*/  LDS R23, [R23] ;  /* 0x0000000017177984 */ /* 0x000e280000000800 */
[----:B0-----:R-:W-:Y:S01]  /*36d0*/  STG.E desc[UR10][R2.64], R23 ;  /* 0x0000001702007986 */ /* 0x001fe2000c10190a */
[----:B------:R-:W-:Y:S05]  /*36e0*/  EXIT ;  /* 0x000000000000794d */ /* 0x000fea0003800000 */
.L_x_10:
[----:B------:R-:W-:-:S00]  /*36f0*/  BRA `(.L_x_10) ;  /* 0xfffffffc00fc7947 */ /* 0x000fc0000383ffff */
[----:B------:R-:W-:-:S00]  /*3700*/  NOP ;  /* 0x0000000000007918 */ /* 0x000fc00000000000 */
[----:B------:R-:W-:-:S00]  /*3710*/  NOP ;  /* 0x0000000000007918 */ /* 0x000fc00000000000 */
[----:B------:R-:W-:-:S00]  /*3720*/  NOP ;  /* 0x0000000000007918 */ /* 0x000fc00000000000 */
[----:B------:R-:W-:-:S00]  /*3730*/  NOP ;  /* 0x0000000000007918 */ /* 0x000fc00000000000 */
[----:B------:R-:W-:-:S00]  /*3740*/  NOP ;  /* 0x0000000000007918 */ /* 0x000fc00000000000 */
[----:B------:R-:W-:-:S00]  /*3750*/  NOP ;  /* 0x0000000000007918 */ /* 0x000fc00000000000 */
[----:B------:R-:W-:-:S00]  /*3760*/  NOP ;  /* 0x0000000000007918 */ /* 0x000fc00000000000 */
[----:B------:R-:W-:-:S00]  /*3770*/  NOP ;  /* 0x0000000000007918 */ /* 0x000fc00000000000 */
.L_x_11:


//--------------------- .nv.global.init           --------------------------
	.section	.nv.global.init,"aw",@progbits
.nv.global.init:
	.type		_$_str,@object
	.size		_$_str,(.L_0 - _$_str)
_$_str:
        /*0000*/ 	.byte	0x5f, 0x5f, 0x43, 0x55, 0x44, 0x41, 0x5f, 0x46, 0x54, 0x5a, 0x00
.L_0:


//--------------------- .nv.shared.attn_fwd       --------------------------
	.section	.nv.shared.attn_fwd,"aw",@nobits
	.sectionflags	@""
	.align	16
	.zero		1024


//--------------------- .nv.shared.reserved.0     --------------------------
	.section	.nv.shared.reserved.0,"aw",@nobits
	.weak		__nv_reservedSMEM_offset_0_alias
	.size		__nv_reservedSMEM_offset_0_alias, 0, 0
	.other		__nv_reservedSMEM_offset_0_alias,@"STO_CUDA_RESERVED_SHARED STV_DEFAULT"
__nv_reservedSMEM_offset_0_alias:
	.zero		0


//--------------------- .nv.constant0.attn_fwd    --------------------------
	.section	.nv.constant0.attn_fwd,"a",@progbits
	.sectionflags	@""
	.align	4
.nv.constant0.attn_fwd:
	.zero		664


//--------------------- SYMBOLS --------------------------

	.type		.nv.reservedSmem.offset0,@object
	.size		.nv.reservedSmem.offset0,0x4
